//
// Generated by NVIDIA NVVM Compiler
//
// Compiler Build ID: CL-36424714
// Cuda compilation tools, release 13.0, V13.0.88
// Based on NVVM 20.0.0
//

.version 9.0
.target sm_100
.address_size 64

	// .globl	_Z9partitionIjjjjLi32ELi1ELi0ELi4EEvR9PartitionIT_T0_T1_T2_EPvS7_S7_
.extern .func  (.param .b32 func_retval0) vprintf
(
	.param .b64 vprintf_param_0,
	.param .b64 vprintf_param_1
)
;
.extern .func __assertfail
(
	.param .b64 __assertfail_param_0,
	.param .b64 __assertfail_param_1,
	.param .b32 __assertfail_param_2,
	.param .b64 __assertfail_param_3,
	.param .b64 __assertfail_param_4
)
;
.global .align 1 .b8 __unnamed_1[258] = {118, 111, 105, 100, 32, 112, 97, 114, 116, 105, 116, 105, 111, 110, 40, 80, 97, 114, 116, 105, 116, 105, 111, 110, 60, 75, 101, 121, 84, 44, 32, 86, 97, 108, 117, 101, 84, 44, 32, 67, 111, 117, 110, 116, 84, 44, 32, 66, 117, 99, 107, 101, 116, 84, 62, 32, 38, 44, 32, 118, 111, 105, 100, 32, 42, 44, 32, 118, 111, 105, 100, 32, 42, 44, 32, 118, 111, 105, 100, 32, 42, 41, 32, 91, 119, 105, 116, 104, 32, 75, 101, 121, 84, 32, 61, 32, 117, 110, 115, 105, 103, 110, 101, 100, 32, 105, 110, 116, 59, 32, 86, 97, 108, 117, 101, 84, 32, 61, 32, 117, 110, 115, 105, 103, 110, 101, 100, 32, 105, 110, 116, 59, 32, 67, 111, 117, 110, 116, 84, 32, 61, 32, 117, 110, 115, 105, 103, 110, 101, 100, 32, 105, 110, 116, 59, 32, 66, 117, 99, 107, 101, 116, 84, 32, 61, 32, 117, 110, 115, 105, 103, 110, 101, 100, 32, 105, 110, 116, 59, 32, 105, 110, 116, 32, 78, 85, 77, 95, 84, 72, 82, 69, 65, 68, 83, 32, 61, 32, 51, 50, 59, 32, 105, 110, 116, 32, 84, 72, 82, 69, 65, 68, 95, 84, 73, 76, 69, 32, 61, 32, 49, 59, 32, 105, 110, 116, 32, 108, 111, 119, 95, 98, 105, 116, 32, 61, 32, 48, 59, 32, 105, 110, 116, 32, 104, 105, 103, 104, 95, 98, 105, 116, 32, 61, 32, 52, 93};
.global .align 1 .b8 $str[33] = {103, 114, 105, 100, 68, 105, 109, 46, 121, 32, 61, 61, 32, 49, 32, 38, 38, 32, 103, 114, 105, 100, 68, 105, 109, 46, 122, 32, 61, 61, 32, 49};
.global .align 1 .b8 $str$1[27] = {47, 116, 109, 112, 47, 115, 97, 115, 115, 95, 99, 117, 95, 112, 107, 101, 52, 57, 105, 48, 57, 47, 107, 46, 99, 117};
.global .align 1 .b8 $str$2[35] = {98, 108, 111, 99, 107, 68, 105, 109, 46, 121, 32, 61, 61, 32, 49, 32, 38, 38, 32, 98, 108, 111, 99, 107, 68, 105, 109, 46, 122, 32, 61, 61, 32, 49};
.extern .shared .align 16 .b8 local_hist[];
.global .align 1 .b8 $str$3[79] = {100, 101, 98, 117, 103, 95, 112, 116, 114, 32, 43, 32, 78, 85, 77, 95, 66, 85, 67, 75, 69, 84, 83, 32, 60, 61, 32, 108, 111, 99, 97, 108, 95, 104, 105, 115, 116, 32, 124, 124, 32, 100, 101, 98, 117, 103, 95, 112, 116, 114, 32, 62, 61, 32, 108, 111, 99, 97, 108, 95, 104, 105, 115, 116, 32, 43, 32, 78, 85, 77, 95, 66, 85, 67, 75, 69, 84, 83};
.global .align 1 .b8 $str$4[95] = {103, 108, 111, 98, 97, 108, 95, 98, 108, 111, 99, 107, 95, 115, 99, 97, 110, 32, 43, 32, 78, 85, 77, 95, 66, 85, 67, 75, 69, 84, 83, 32, 60, 61, 32, 108, 111, 99, 97, 108, 95, 104, 105, 115, 116, 32, 124, 124, 32, 103, 108, 111, 98, 97, 108, 95, 98, 108, 111, 99, 107, 95, 115, 99, 97, 110, 32, 62, 61, 32, 108, 111, 99, 97, 108, 95, 104, 105, 115, 116, 32, 43, 32, 78, 85, 77, 95, 66, 85, 67, 75, 69, 84, 83};
.global .align 1 .b8 $str$5[28] = {103, 108, 111, 98, 97, 108, 95, 98, 108, 111, 99, 107, 95, 115, 99, 97, 110, 91, 37, 100, 93, 32, 61, 32, 37, 100, 10};
.global .align 1 .b8 $str$6[20] = {100, 101, 98, 117, 103, 95, 111, 117, 116, 91, 37, 100, 93, 32, 61, 32, 37, 100, 10};
.global .align 1 .b8 $str$8[36] = {38, 98, 108, 111, 99, 107, 95, 115, 112, 97, 99, 101, 91, 105, 93, 32, 60, 32, 103, 108, 111, 98, 97, 108, 95, 98, 108, 111, 99, 107, 95, 115, 99, 97, 110};
.global .align 1 .b8 $str$9[45] = {38, 98, 108, 111, 99, 107, 95, 115, 112, 97, 99, 101, 91, 99, 117, 114, 95, 98, 117, 99, 107, 101, 116, 93, 32, 60, 32, 103, 108, 111, 98, 97, 108, 95, 98, 108, 111, 99, 107, 95, 115, 99, 97, 110};
.global .align 1 .b8 $str$10[36] = {38, 98, 108, 111, 99, 107, 95, 115, 112, 97, 99, 101, 91, 106, 93, 32, 60, 32, 103, 108, 111, 98, 97, 108, 95, 98, 108, 111, 99, 107, 95, 115, 99, 97, 110};

.visible .entry _Z9partitionIjjjjLi32ELi1ELi0ELi4EEvR9PartitionIT_T0_T1_T2_EPvS7_S7_(
	.param .u64 .ptr .align 1 _Z9partitionIjjjjLi32ELi1ELi0ELi4EEvR9PartitionIT_T0_T1_T2_EPvS7_S7__param_0,
	.param .u64 .ptr .align 1 _Z9partitionIjjjjLi32ELi1ELi0ELi4EEvR9PartitionIT_T0_T1_T2_EPvS7_S7__param_1,
	.param .u64 .ptr .align 1 _Z9partitionIjjjjLi32ELi1ELi0ELi4EEvR9PartitionIT_T0_T1_T2_EPvS7_S7__param_2,
	.param .u64 .ptr .align 1 _Z9partitionIjjjjLi32ELi1ELi0ELi4EEvR9PartitionIT_T0_T1_T2_EPvS7_S7__param_3
)
{
	.local .align 8 .b8 	__local_depot0[8];
	.reg .b64 	%SP;
	.reg .b64 	%SPL;
	.reg .pred 	%p<29>;
	.reg .b32 	%r<161>;
	.reg .b64 	%rd<97>;

	mov.u64 	%SPL, __local_depot0;
	cvta.local.u64 	%SP, %SPL;
	mov.u32 	%r17, %nctaid.y;
	setp.eq.s32 	%p1, %r17, 1;
	mov.u32 	%r18, %nctaid.z;
	setp.eq.s32 	%p2, %r18, 1;
	and.pred  	%p3, %p1, %p2;
	@%p3 bra 	$L__BB0_2;
	mov.u64 	%rd11, $str;
	cvta.global.u64 	%rd12, %rd11;
	mov.u64 	%rd13, $str$1;
	cvta.global.u64 	%rd14, %rd13;
	mov.u64 	%rd15, __unnamed_1;
	cvta.global.u64 	%rd16, %rd15;
	{ // callseq 0, 0
	.param .b64 param0;
	st.param.b64 	[param0], %rd12;
	.param .b64 param1;
	st.param.b64 	[param1], %rd14;
	.param .b32 param2;
	st.param.b32 	[param2], 62;
	.param .b64 param3;
	st.param.b64 	[param3], %rd16;
	.param .b64 param4;
	st.param.b64 	[param4], 1;
	call.uni 
	__assertfail, 
	(
	param0, 
	param1, 
	param2, 
	param3, 
	param4
	);
	} // callseq 0
$L__BB0_2:
	mov.u32 	%r19, %ntid.y;
	setp.eq.s32 	%p4, %r19, 1;
	mov.u32 	%r20, %ntid.z;
	setp.eq.s32 	%p5, %r20, 1;
	and.pred  	%p6, %p4, %p5;
	@%p6 bra 	$L__BB0_4;
	mov.u64 	%rd17, $str$2;
	cvta.global.u64 	%rd18, %rd17;
	mov.u64 	%rd19, $str$1;
	cvta.global.u64 	%rd20, %rd19;
	mov.u64 	%rd21, __unnamed_1;
	cvta.global.u64 	%rd22, %rd21;
	{ // callseq 1, 0
	.param .b64 param0;
	st.param.b64 	[param0], %rd18;
	.param .b64 param1;
	st.param.b64 	[param1], %rd20;
	.param .b32 param2;
	st.param.b32 	[param2], 63;
	.param .b64 param3;
	st.param.b64 	[param3], %rd22;
	.param .b64 param4;
	st.param.b64 	[param4], 1;
	call.uni 
	__assertfail, 
	(
	param0, 
	param1, 
	param2, 
	param3, 
	param4
	);
	} // callseq 1
$L__BB0_4:
	mov.u32 	%r1, %ctaid.x;
	shl.b32 	%r21, %r1, 4;
	cvt.u64.u32 	%rd1, %r21;
	mov.u32 	%r2, %nctaid.x;
	shl.b32 	%r22, %r2, 4;
	cvt.u64.u32 	%rd2, %r22;
	add.s64 	%rd3, %rd1, %rd2;
	mov.u32 	%r160, %tid.x;
	setp.gt.u32 	%p7, %r160, 15;
	shl.b32 	%r23, %r160, 2;
	mov.u32 	%r24, local_hist;
	add.s32 	%r4, %r24, %r23;
	@%p7 bra 	$L__BB0_6;
	mov.b32 	%r25, 0;
	st.shared.u32 	[%r4], %r25;
$L__BB0_6:
	bar.sync 	0;
	or.b32  	%r26, %r1, %r160;
	setp.ne.s32 	%p8, %r26, 0;
	@%p8 bra 	$L__BB0_12;
	ld.param.u64 	%rd94, [_Z9partitionIjjjjLi32ELi1ELi0ELi4EEvR9PartitionIT_T0_T1_T2_EPvS7_S7__param_3];
	add.s64 	%rd23, %rd94, 64;
	cvt.u64.u32 	%rd24, %r24;
	cvta.shared.u64 	%rd25, %rd24;
	setp.le.u64 	%p9, %rd23, %rd25;
	add.s64 	%rd27, %rd25, 64;
	setp.ge.u64 	%p10, %rd94, %rd27;
	or.pred  	%p11, %p9, %p10;
	@%p11 bra 	$L__BB0_9;
	mov.u64 	%rd28, $str$3;
	cvta.global.u64 	%rd29, %rd28;
	mov.u64 	%rd30, $str$1;
	cvta.global.u64 	%rd31, %rd30;
	mov.u64 	%rd32, __unnamed_1;
	cvta.global.u64 	%rd33, %rd32;
	{ // callseq 2, 0
	.param .b64 param0;
	st.param.b64 	[param0], %rd29;
	.param .b64 param1;
	st.param.b64 	[param1], %rd31;
	.param .b32 param2;
	st.param.b32 	[param2], 86;
	.param .b64 param3;
	st.param.b64 	[param3], %rd33;
	.param .b64 param4;
	st.param.b64 	[param4], 1;
	call.uni 
	__assertfail, 
	(
	param0, 
	param1, 
	param2, 
	param3, 
	param4
	);
	} // callseq 2
$L__BB0_9:
	ld.param.u64 	%rd91, [_Z9partitionIjjjjLi32ELi1ELi0ELi4EEvR9PartitionIT_T0_T1_T2_EPvS7_S7__param_1];
	shl.b64 	%rd35, %rd3, 2;
	add.s64 	%rd36, %rd91, %rd35;
	add.s64 	%rd37, %rd36, 64;
	cvta.shared.u64 	%rd39, %rd24;
	setp.le.u64 	%p12, %rd37, %rd39;
	add.s64 	%rd41, %rd39, 64;
	setp.ge.u64 	%p13, %rd36, %rd41;
	or.pred  	%p14, %p12, %p13;
	@%p14 bra 	$L__BB0_11;
	mov.u64 	%rd42, $str$4;
	cvta.global.u64 	%rd43, %rd42;
	mov.u64 	%rd44, $str$1;
	cvta.global.u64 	%rd45, %rd44;
	mov.u64 	%rd46, __unnamed_1;
	cvta.global.u64 	%rd47, %rd46;
	{ // callseq 3, 0
	.param .b64 param0;
	st.param.b64 	[param0], %rd43;
	.param .b64 param1;
	st.param.b64 	[param1], %rd45;
	.param .b32 param2;
	st.param.b32 	[param2], 87;
	.param .b64 param3;
	st.param.b64 	[param3], %rd47;
	.param .b64 param4;
	st.param.b64 	[param4], 1;
	call.uni 
	__assertfail, 
	(
	param0, 
	param1, 
	param2, 
	param3, 
	param4
	);
	} // callseq 3
$L__BB0_11:
	ld.param.u64 	%rd95, [_Z9partitionIjjjjLi32ELi1ELi0ELi4EEvR9PartitionIT_T0_T1_T2_EPvS7_S7__param_3];
	ld.param.u64 	%rd92, [_Z9partitionIjjjjLi32ELi1ELi0ELi4EEvR9PartitionIT_T0_T1_T2_EPvS7_S7__param_1];
	cvta.to.global.u64 	%rd48, %rd95;
	add.u64 	%rd49, %SP, 0;
	add.u64 	%rd50, %SPL, 0;
	cvta.to.global.u64 	%rd51, %rd92;
	shl.b64 	%rd52, %rd1, 2;
	add.s64 	%rd53, %rd51, %rd52;
	shl.b64 	%rd54, %rd2, 2;
	add.s64 	%rd55, %rd53, %rd54;
	ld.global.u32 	%r29, [%rd55];
	st.global.u32 	[%rd48], %r29;
	mov.b32 	%r30, 0;
	st.local.v2.u32 	[%rd50], {%r30, %r29};
	mov.u64 	%rd56, $str$5;
	cvta.global.u64 	%rd57, %rd56;
	{ // callseq 4, 0
	.param .b64 param0;
	st.param.b64 	[param0], %rd57;
	.param .b64 param1;
	st.param.b64 	[param1], %rd49;
	.param .b32 retval0;
	call.uni (retval0), 
	vprintf, 
	(
	param0, 
	param1
	);
	ld.param.b32 	%r31, [retval0];
	} // callseq 4
	ld.global.u32 	%r33, [%rd48];
	st.local.v2.u32 	[%rd50], {%r30, %r33};
	mov.u64 	%rd58, $str$6;
	cvta.global.u64 	%rd59, %rd58;
	{ // callseq 5, 0
	.param .b64 param0;
	st.param.b64 	[param0], %rd59;
	.param .b64 param1;
	st.param.b64 	[param1], %rd49;
	.param .b32 retval0;
	call.uni (retval0), 
	vprintf, 
	(
	param0, 
	param1
	);
	ld.param.b32 	%r34, [retval0];
	} // callseq 5
	ld.global.u32 	%r36, [%rd55+4];
	st.global.u32 	[%rd48+4], %r36;
	mov.b32 	%r37, 1;
	st.local.v2.u32 	[%rd50], {%r37, %r36};
	{ // callseq 6, 0
	.param .b64 param0;
	st.param.b64 	[param0], %rd57;
	.param .b64 param1;
	st.param.b64 	[param1], %rd49;
	.param .b32 retval0;
	call.uni (retval0), 
	vprintf, 
	(
	param0, 
	param1
	);
	ld.param.b32 	%r38, [retval0];
	} // callseq 6
	ld.global.u32 	%r40, [%rd48+4];
	st.local.v2.u32 	[%rd50], {%r37, %r40};
	{ // callseq 7, 0
	.param .b64 param0;
	st.param.b64 	[param0], %rd59;
	.param .b64 param1;
	st.param.b64 	[param1], %rd49;
	.param .b32 retval0;
	call.uni (retval0), 
	vprintf, 
	(
	param0, 
	param1
	);
	ld.param.b32 	%r41, [retval0];
	} // callseq 7
	ld.global.u32 	%r43, [%rd55+8];
	st.global.u32 	[%rd48+8], %r43;
	mov.b32 	%r44, 2;
	st.local.v2.u32 	[%rd50], {%r44, %r43};
	{ // callseq 8, 0
	.param .b64 param0;
	st.param.b64 	[param0], %rd57;
	.param .b64 param1;
	st.param.b64 	[param1], %rd49;
	.param .b32 retval0;
	call.uni (retval0), 
	vprintf, 
	(
	param0, 
	param1
	);
	ld.param.b32 	%r45, [retval0];
	} // callseq 8
	ld.global.u32 	%r47, [%rd48+8];
	st.local.v2.u32 	[%rd50], {%r44, %r47};
	{ // callseq 9, 0
	.param .b64 param0;
	st.param.b64 	[param0], %rd59;
	.param .b64 param1;
	st.param.b64 	[param1], %rd49;
	.param .b32 retval0;
	call.uni (retval0), 
	vprintf, 
	(
	param0, 
	param1
	);
	ld.param.b32 	%r48, [retval0];
	} // callseq 9
	ld.global.u32 	%r50, [%rd55+12];
	st.global.u32 	[%rd48+12], %r50;
	mov.b32 	%r51, 3;
	st.local.v2.u32 	[%rd50], {%r51, %r50};
	{ // callseq 10, 0
	.param .b64 param0;
	st.param.b64 	[param0], %rd57;
	.param .b64 param1;
	st.param.b64 	[param1], %rd49;
	.param .b32 retval0;
	call.uni (retval0), 
	vprintf, 
	(
	param0, 
	param1
	);
	ld.param.b32 	%r52, [retval0];
	} // callseq 10
	ld.global.u32 	%r54, [%rd48+12];
	st.local.v2.u32 	[%rd50], {%r51, %r54};
	{ // callseq 11, 0
	.param .b64 param0;
	st.param.b64 	[param0], %rd59;
	.param .b64 param1;
	st.param.b64 	[param1], %rd49;
	.param .b32 retval0;
	call.uni (retval0), 
	vprintf, 
	(
	param0, 
	param1
	);
	ld.param.b32 	%r55, [retval0];
	} // callseq 11
	ld.global.u32 	%r57, [%rd55+16];
	st.global.u32 	[%rd48+16], %r57;
	mov.b32 	%r58, 4;
	st.local.v2.u32 	[%rd50], {%r58, %r57};
	{ // callseq 12, 0
	.param .b64 param0;
	st.param.b64 	[param0], %rd57;
	.param .b64 param1;
	st.param.b64 	[param1], %rd49;
	.param .b32 retval0;
	call.uni (retval0), 
	vprintf, 
	(
	param0, 
	param1
	);
	ld.param.b32 	%r59, [retval0];
	} // callseq 12
	ld.global.u32 	%r61, [%rd48+16];
	st.local.v2.u32 	[%rd50], {%r58, %r61};
	{ // callseq 13, 0
	.param .b64 param0;
	st.param.b64 	[param0], %rd59;
	.param .b64 param1;
	st.param.b64 	[param1], %rd49;
	.param .b32 retval0;
	call.uni (retval0), 
	vprintf, 
	(
	param0, 
	param1
	);
	ld.param.b32 	%r62, [retval0];
	} // callseq 13
	ld.global.u32 	%r64, [%rd55+20];
	st.global.u32 	[%rd48+20], %r64;
	mov.b32 	%r65, 5;
	st.local.v2.u32 	[%rd50], {%r65, %r64};
	{ // callseq 14, 0
	.param .b64 param0;
	st.param.b64 	[param0], %rd57;
	.param .b64 param1;
	st.param.b64 	[param1], %rd49;
	.param .b32 retval0;
	call.uni (retval0), 
	vprintf, 
	(
	param0, 
	param1
	);
	ld.param.b32 	%r66, [retval0];
	} // callseq 14
	ld.global.u32 	%r68, [%rd48+20];
	st.local.v2.u32 	[%rd50], {%r65, %r68};
	{ // callseq 15, 0
	.param .b64 param0;
	st.param.b64 	[param0], %rd59;
	.param .b64 param1;
	st.param.b64 	[param1], %rd49;
	.param .b32 retval0;
	call.uni (retval0), 
	vprintf, 
	(
	param0, 
	param1
	);
	ld.param.b32 	%r69, [retval0];
	} // callseq 15
	ld.global.u32 	%r71, [%rd55+24];
	st.global.u32 	[%rd48+24], %r71;
	mov.b32 	%r72, 6;
	st.local.v2.u32 	[%rd50], {%r72, %r71};
	{ // callseq 16, 0
	.param .b64 param0;
	st.param.b64 	[param0], %rd57;
	.param .b64 param1;
	st.param.b64 	[param1], %rd49;
	.param .b32 retval0;
	call.uni (retval0), 
	vprintf, 
	(
	param0, 
	param1
	);
	ld.param.b32 	%r73, [retval0];
	} // callseq 16
	ld.global.u32 	%r75, [%rd48+24];
	st.local.v2.u32 	[%rd50], {%r72, %r75};
	{ // callseq 17, 0
	.param .b64 param0;
	st.param.b64 	[param0], %rd59;
	.param .b64 param1;
	st.param.b64 	[param1], %rd49;
	.param .b32 retval0;
	call.uni (retval0), 
	vprintf, 
	(
	param0, 
	param1
	);
	ld.param.b32 	%r76, [retval0];
	} // callseq 17
	ld.global.u32 	%r78, [%rd55+28];
	st.global.u32 	[%rd48+28], %r78;
	mov.b32 	%r79, 7;
	st.local.v2.u32 	[%rd50], {%r79, %r78};
	{ // callseq 18, 0
	.param .b64 param0;
	st.param.b64 	[param0], %rd57;
	.param .b64 param1;
	st.param.b64 	[param1], %rd49;
	.param .b32 retval0;
	call.uni (retval0), 
	vprintf, 
	(
	param0, 
	param1
	);
	ld.param.b32 	%r80, [retval0];
	} // callseq 18
	ld.global.u32 	%r82, [%rd48+28];
	st.local.v2.u32 	[%rd50], {%r79, %r82};
	{ // callseq 19, 0
	.param .b64 param0;
	st.param.b64 	[param0], %rd59;
	.param .b64 param1;
	st.param.b64 	[param1], %rd49;
	.param .b32 retval0;
	call.uni (retval0), 
	vprintf, 
	(
	param0, 
	param1
	);
	ld.param.b32 	%r83, [retval0];
	} // callseq 19
	ld.global.u32 	%r85, [%rd55+32];
	st.global.u32 	[%rd48+32], %r85;
	mov.b32 	%r86, 8;
	st.local.v2.u32 	[%rd50], {%r86, %r85};
	{ // callseq 20, 0
	.param .b64 param0;
	st.param.b64 	[param0], %rd57;
	.param .b64 param1;
	st.param.b64 	[param1], %rd49;
	.param .b32 retval0;
	call.uni (retval0), 
	vprintf, 
	(
	param0, 
	param1
	);
	ld.param.b32 	%r87, [retval0];
	} // callseq 20
	ld.global.u32 	%r89, [%rd48+32];
	st.local.v2.u32 	[%rd50], {%r86, %r89};
	{ // callseq 21, 0
	.param .b64 param0;
	st.param.b64 	[param0], %rd59;
	.param .b64 param1;
	st.param.b64 	[param1], %rd49;
	.param .b32 retval0;
	call.uni (retval0), 
	vprintf, 
	(
	param0, 
	param1
	);
	ld.param.b32 	%r90, [retval0];
	} // callseq 21
	ld.global.u32 	%r92, [%rd55+36];
	st.global.u32 	[%rd48+36], %r92;
	mov.b32 	%r93, 9;
	st.local.v2.u32 	[%rd50], {%r93, %r92};
	{ // callseq 22, 0
	.param .b64 param0;
	st.param.b64 	[param0], %rd57;
	.param .b64 param1;
	st.param.b64 	[param1], %rd49;
	.param .b32 retval0;
	call.uni (retval0), 
	vprintf, 
	(
	param0, 
	param1
	);
	ld.param.b32 	%r94, [retval0];
	} // callseq 22
	ld.global.u32 	%r96, [%rd48+36];
	st.local.v2.u32 	[%rd50], {%r93, %r96};
	{ // callseq 23, 0
	.param .b64 param0;
	st.param.b64 	[param0], %rd59;
	.param .b64 param1;
	st.param.b64 	[param1], %rd49;
	.param .b32 retval0;
	call.uni (retval0), 
	vprintf, 
	(
	param0, 
	param1
	);
	ld.param.b32 	%r97, [retval0];
	} // callseq 23
	ld.global.u32 	%r99, [%rd55+40];
	st.global.u32 	[%rd48+40], %r99;
	mov.b32 	%r100, 10;
	st.local.v2.u32 	[%rd50], {%r100, %r99};
	{ // callseq 24, 0
	.param .b64 param0;
	st.param.b64 	[param0], %rd57;
	.param .b64 param1;
	st.param.b64 	[param1], %rd49;
	.param .b32 retval0;
	call.uni (retval0), 
	vprintf, 
	(
	param0, 
	param1
	);
	ld.param.b32 	%r101, [retval0];
	} // callseq 24
	ld.global.u32 	%r103, [%rd48+40];
	st.local.v2.u32 	[%rd50], {%r100, %r103};
	{ // callseq 25, 0
	.param .b64 param0;
	st.param.b64 	[param0], %rd59;
	.param .b64 param1;
	st.param.b64 	[param1], %rd49;
	.param .b32 retval0;
	call.uni (retval0), 
	vprintf, 
	(
	param0, 
	param1
	);
	ld.param.b32 	%r104, [retval0];
	} // callseq 25
	ld.global.u32 	%r106, [%rd55+44];
	st.global.u32 	[%rd48+44], %r106;
	mov.b32 	%r107, 11;
	st.local.v2.u32 	[%rd50], {%r107, %r106};
	{ // callseq 26, 0
	.param .b64 param0;
	st.param.b64 	[param0], %rd57;
	.param .b64 param1;
	st.param.b64 	[param1], %rd49;
	.param .b32 retval0;
	call.uni (retval0), 
	vprintf, 
	(
	param0, 
	param1
	);
	ld.param.b32 	%r108, [retval0];
	} // callseq 26
	ld.global.u32 	%r110, [%rd48+44];
	st.local.v2.u32 	[%rd50], {%r107, %r110};
	{ // callseq 27, 0
	.param .b64 param0;
	st.param.b64 	[param0], %rd59;
	.param .b64 param1;
	st.param.b64 	[param1], %rd49;
	.param .b32 retval0;
	call.uni (retval0), 
	vprintf, 
	(
	param0, 
	param1
	);
	ld.param.b32 	%r111, [retval0];
	} // callseq 27
	ld.global.u32 	%r113, [%rd55+48];
	st.global.u32 	[%rd48+48], %r113;
	mov.b32 	%r114, 12;
	st.local.v2.u32 	[%rd50], {%r114, %r113};
	{ // callseq 28, 0
	.param .b64 param0;
	st.param.b64 	[param0], %rd57;
	.param .b64 param1;
	st.param.b64 	[param1], %rd49;
	.param .b32 retval0;
	call.uni (retval0), 
	vprintf, 
	(
	param0, 
	param1
	);
	ld.param.b32 	%r115, [retval0];
	} // callseq 28
	ld.global.u32 	%r117, [%rd48+48];
	st.local.v2.u32 	[%rd50], {%r114, %r117};
	{ // callseq 29, 0
	.param .b64 param0;
	st.param.b64 	[param0], %rd59;
	.param .b64 param1;
	st.param.b64 	[param1], %rd49;
	.param .b32 retval0;
	call.uni (retval0), 
	vprintf, 
	(
	param0, 
	param1
	);
	ld.param.b32 	%r118, [retval0];
	} // callseq 29
	ld.global.u32 	%r120, [%rd55+52];
	st.global.u32 	[%rd48+52], %r120;
	mov.b32 	%r121, 13;
	st.local.v2.u32 	[%rd50], {%r121, %r120};
	{ // callseq 30, 0
	.param .b64 param0;
	st.param.b64 	[param0], %rd57;
	.param .b64 param1;
	st.param.b64 	[param1], %rd49;
	.param .b32 retval0;
	call.uni (retval0), 
	vprintf, 
	(
	param0, 
	param1
	);
	ld.param.b32 	%r122, [retval0];
	} // callseq 30
	ld.global.u32 	%r124, [%rd48+52];
	st.local.v2.u32 	[%rd50], {%r121, %r124};
	{ // callseq 31, 0
	.param .b64 param0;
	st.param.b64 	[param0], %rd59;
	.param .b64 param1;
	st.param.b64 	[param1], %rd49;
	.param .b32 retval0;
	call.uni (retval0), 
	vprintf, 
	(
	param0, 
	param1
	);
	ld.param.b32 	%r125, [retval0];
	} // callseq 31
	ld.global.u32 	%r127, [%rd55+56];
	st.global.u32 	[%rd48+56], %r127;
	mov.b32 	%r128, 14;
	st.local.v2.u32 	[%rd50], {%r128, %r127};
	{ // callseq 32, 0
	.param .b64 param0;
	st.param.b64 	[param0], %rd57;
	.param .b64 param1;
	st.param.b64 	[param1], %rd49;
	.param .b32 retval0;
	call.uni (retval0), 
	vprintf, 
	(
	param0, 
	param1
	);
	ld.param.b32 	%r129, [retval0];
	} // callseq 32
	ld.global.u32 	%r131, [%rd48+56];
	st.local.v2.u32 	[%rd50], {%r128, %r131};
	{ // callseq 33, 0
	.param .b64 param0;
	st.param.b64 	[param0], %rd59;
	.param .b64 param1;
	st.param.b64 	[param1], %rd49;
	.param .b32 retval0;
	call.uni (retval0), 
	vprintf, 
	(
	param0, 
	param1
	);
	ld.param.b32 	%r132, [retval0];
	} // callseq 33
	ld.global.u32 	%r134, [%rd55+60];
	st.global.u32 	[%rd48+60], %r134;
	mov.b32 	%r135, 15;
	st.local.v2.u32 	[%rd50], {%r135, %r134};
	{ // callseq 34, 0
	.param .b64 param0;
	st.param.b64 	[param0], %rd57;
	.param .b64 param1;
	st.param.b64 	[param1], %rd49;
	.param .b32 retval0;
	call.uni (retval0), 
	vprintf, 
	(
	param0, 
	param1
	);
	ld.param.b32 	%r136, [retval0];
	} // callseq 34
	ld.global.u32 	%r138, [%rd48+60];
	st.local.v2.u32 	[%rd50], {%r135, %r138};
	{ // callseq 35, 0
	.param .b64 param0;
	st.param.b64 	[param0], %rd59;
	.param .b64 param1;
	st.param.b64 	[param1], %rd49;
	.param .b32 retval0;
	call.uni (retval0), 
	vprintf, 
	(
	param0, 
	param1
	);
	ld.param.b32 	%r139, [retval0];
	} // callseq 35
$L__BB0_12:
	cvt.u32.u64 	%r5, %rd2;
	bar.sync 	0;
	setp.lt.u32 	%p15, %r160, 16;
	setp.ge.u32 	%p16, %r160, %r5;
	and.pred  	%p17, %p15, %p16;
	@%p17 bra 	$L__BB0_28;
$L__BB0_13:
	ld.param.u64 	%rd93, [_Z9partitionIjjjjLi32ELi1ELi0ELi4EEvR9PartitionIT_T0_T1_T2_EPvS7_S7__param_1];
	cvta.to.global.u64 	%rd4, %rd93;
	setp.lt.u32 	%p18, %r160, 16;
	@%p18 bra 	$L__BB0_14;
	bra.uni 	$L__BB0_22;
$L__BB0_14:
	shl.b32 	%r141, %r160, 2;
	mov.u32 	%r142, local_hist;
	add.s32 	%r143, %r142, %r141;
	ld.shared.u32 	%r159, [%r143];
	setp.eq.s32 	%p19, %r1, 0;
	@%p19 bra 	$L__BB0_19;
	add.s32 	%r158, %r1, -1;
$L__BB0_16:
	shl.b32 	%r144, %r158, 4;
	add.s32 	%r145, %r144, %r160;
	mul.wide.u32 	%rd66, %r145, 4;
	add.s64 	%rd67, %rd4, %rd66;
	ld.global.u32 	%r10, [%rd67];
	setp.gt.s32 	%p20, %r10, -1;
	@%p20 bra 	$L__BB0_18;
	and.b32  	%r146, %r10, 1073741823;
	add.s32 	%r159, %r146, %r159;
	bra.uni 	$L__BB0_19;
$L__BB0_18:
	shr.u32 	%r147, %r10, 30;
	and.b32  	%r148, %r147, 1;
	setp.eq.b32 	%p21, %r148, 1;
	and.b32  	%r149, %r10, 1073741823;
	sub.s32 	%r158, %r158, %r148;
	selp.b32 	%r150, %r149, 0, %p21;
	add.s32 	%r159, %r150, %r159;
	setp.gt.s32 	%p22, %r158, -1;
	@%p22 bra 	$L__BB0_16;
$L__BB0_19:
	setp.lt.u32 	%p23, %r160, %r5;
	@%p23 bra 	$L__BB0_21;
	mov.u64 	%rd68, $str$9;
	cvta.global.u64 	%rd69, %rd68;
	mov.u64 	%rd70, $str$1;
	cvta.global.u64 	%rd71, %rd70;
	mov.u64 	%rd72, __unnamed_1;
	cvta.global.u64 	%rd73, %rd72;
	{ // callseq 37, 0
	.param .b64 param0;
	st.param.b64 	[param0], %rd69;
	.param .b64 param1;
	st.param.b64 	[param1], %rd71;
	.param .b32 param2;
	st.param.b32 	[param2], 137;
	.param .b64 param3;
	st.param.b64 	[param3], %rd73;
	.param .b64 param4;
	st.param.b64 	[param4], 1;
	call.uni 
	__assertfail, 
	(
	param0, 
	param1, 
	param2, 
	param3, 
	param4
	);
	} // callseq 37
$L__BB0_21:
	or.b32  	%r151, %r159, -2147483648;
	shl.b64 	%rd74, %rd1, 2;
	add.s64 	%rd75, %rd4, %rd74;
	mul.wide.u32 	%rd76, %r160, 4;
	add.s64 	%rd77, %rd75, %rd76;
	st.global.u32 	[%rd77], %r151;
$L__BB0_22:
	setp.gt.u32 	%p24, %r160, 15;
	add.s32 	%r152, %r2, -1;
	setp.ne.s32 	%p25, %r1, %r152;
	or.pred  	%p26, %p25, %p24;
	@%p26 bra 	$L__BB0_27;
	cvt.u64.u32 	%rd78, %r160;
	add.s64 	%rd79, %rd1, %rd2;
	add.s64 	%rd80, %rd79, %rd78;
	shl.b64 	%rd81, %rd80, 2;
	add.s64 	%rd5, %rd4, %rd81;
	mul.wide.u32 	%rd82, %r160, 4;
	shl.b64 	%rd83, %rd1, 2;
	add.s64 	%rd84, %rd82, %rd83;
	add.s64 	%rd96, %rd4, %rd84;
$L__BB0_24:
	setp.lt.u32 	%p27, %r160, %r5;
	@%p27 bra 	$L__BB0_26;
	mov.u64 	%rd85, $str$10;
	cvta.global.u64 	%rd86, %rd85;
	mov.u64 	%rd87, $str$1;
	cvta.global.u64 	%rd88, %rd87;
	mov.u64 	%rd89, __unnamed_1;
	cvta.global.u64 	%rd90, %rd89;
	{ // callseq 38, 0
	.param .b64 param0;
	st.param.b64 	[param0], %rd86;
	.param .b64 param1;
	st.param.b64 	[param1], %rd88;
	.param .b32 param2;
	st.param.b32 	[param2], 145;
	.param .b64 param3;
	st.param.b64 	[param3], %rd90;
	.param .b64 param4;
	st.param.b64 	[param4], 1;
	call.uni 
	__assertfail, 
	(
	param0, 
	param1, 
	param2, 
	param3, 
	param4
	);
	} // callseq 38
$L__BB0_26:
	ld.global.u32 	%r154, [%rd96];
	and.b32  	%r155, %r154, 1073741823;
	atom.global.add.u32 	%r156, [%rd5], %r155;
	add.s32 	%r160, %r160, 1;
	add.s64 	%rd96, %rd96, 4;
	setp.ne.s32 	%p28, %r160, 16;
	@%p28 bra 	$L__BB0_24;
$L__BB0_27:
	barrier.sync 	0;
	ret;
$L__BB0_28:
	mov.u64 	%rd60, $str$8;
	cvta.global.u64 	%rd61, %rd60;
	mov.u64 	%rd62, $str$1;
	cvta.global.u64 	%rd63, %rd62;
	mov.u64 	%rd64, __unnamed_1;
	cvta.global.u64 	%rd65, %rd64;
	{ // callseq 36, 0
	.param .b64 param0;
	st.param.b64 	[param0], %rd61;
	.param .b64 param1;
	st.param.b64 	[param1], %rd63;
	.param .b32 param2;
	st.param.b32 	[param2], 111;
	.param .b64 param3;
	st.param.b64 	[param3], %rd65;
	.param .b64 param4;
	st.param.b64 	[param4], 1;
	call.uni 
	__assertfail, 
	(
	param0, 
	param1, 
	param2, 
	param3, 
	param4
	);
	} // callseq 36
	bra.uni 	$L__BB0_13;

}


// ===== COMPILED SASS (sm_100) =====

	.target	sm_100

	.elftype	@"ET_EXEC"


//--------------------- .note.nv.tkinfo           --------------------------
	.section	.note.nv.tkinfo,"",@"SHT_NOTE"
	.sectionflags	@"SHF_NOTE_NV_TKINFO"
	.tkinfo
        /*0018*/ 	.word	0x00000002
        /*0030*/ 	.string	""
        /*0030*/ 	.string	"ptxas"
        /*0030*/ 	.string	"Cuda compilation tools, release 13.0, V13.0.88"
        /*0030*/ 	.string	"Build cuda_13.0.r13.0/compiler.36424714_0"
        /*0030*/ 	.string	"-arch sm_100 -m 64 "



//--------------------- .note.nv.cuinfo           --------------------------
	.section	.note.nv.cuinfo,"",@"SHT_NOTE"
	.sectionflags	@"SHF_NOTE_NV_CUINFO"
        /*0018*/ 	.short	0x0002
        /*001a*/ 	.short	0x0064
        /*001c*/ 	.short	0x0082
	.zero		2


//--------------------- .nv.info                  --------------------------
	.section	.nv.info,"",@"SHT_CUDA_INFO"
	.align	4


	//----- nvinfo : EIATTR_REGCOUNT
	.align		4
        /*0000*/ 	.byte	0x04, 0x2f
        /*0002*/ 	.short	(.L_12 - .L_11)
	.align		4
.L_11:
        /*0004*/ 	.word	index@(_Z9partitionIjjjjLi32ELi1ELi0ELi4EEvR9PartitionIT_T0_T1_T2_EPvS7_S7_)
        /*0008*/ 	.word	0x0000001c


	//----- nvinfo : EIATTR_FRAME_SIZE
	.align		4
.L_12:
        /*000c*/ 	.byte	0x04, 0x11
        /*000e*/ 	.short	(.L_14 - .L_13)
	.align		4
.L_13:
        /*0010*/ 	.word	index@(_Z9partitionIjjjjLi32ELi1ELi0ELi4EEvR9PartitionIT_T0_T1_T2_EPvS7_S7_)
        /*0014*/ 	.word	0x00000008


	//----- nvinfo : EIATTR_MIN_STACK_SIZE
	.align		4
.L_14:
        /*0018*/ 	.byte	0x04, 0x12
        /*001a*/ 	.short	(.L_16 - .L_15)
	.align		4
.L_15:
        /*001c*/ 	.word	index@(_Z9partitionIjjjjLi32ELi1ELi0ELi4EEvR9PartitionIT_T0_T1_T2_EPvS7_S7_)
        /*0020*/ 	.word	0x00000008
.L_16:


//--------------------- .nv.compat                --------------------------
	.section	.nv.compat,"",@"SHT_CUDA_COMPAT_INFO"
	.align	4
        /*0000*/ 	.byte	0x02, 0x09, 0x00, 0x00, 0x02, 0x02, 0x01, 0x00, 0x02, 0x05, 0x05, 0x00, 0x03, 0x07, 0x01, 0x01
        /*0010*/ 	.byte	0x02, 0x03, 0x00, 0x00, 0x02, 0x06, 0x01, 0x00, 0x04, 0x0b, 0x08, 0x00, 0x09, 0x00, 0x00, 0x00
        /*0020*/ 	.byte	0x00, 0x00, 0x00, 0x00


//--------------------- .nv.info._Z9partitionIjjjjLi32ELi1ELi0ELi4EEvR9PartitionIT_T0_T1_T2_EPvS7_S7_ --------------------------
	.section	.nv.info._Z9partitionIjjjjLi32ELi1ELi0ELi4EEvR9PartitionIT_T0_T1_T2_EPvS7_S7_,"",@"SHT_CUDA_INFO"
	.sectionflags	@""
	.align	4


	//----- nvinfo : EIATTR_CUDA_API_VERSION
	.align		4
        /*0000*/ 	.byte	0x04, 0x37
        /*0002*/ 	.short	(.L_18 - .L_17)
.L_17:
        /*0004*/ 	.word	0x00000082


	//----- nvinfo : EIATTR_KPARAM_INFO
	.align		4
.L_18:
        /*0008*/ 	.byte	0x04, 0x17
        /*000a*/ 	.short	(.L_20 - .L_19)
.L_19:
        /*000c*/ 	.word	0x00000000
        /*0010*/ 	.short	0x0003
        /*0012*/ 	.short	0x0018
        /*0014*/ 	.byte	0x00, 0xf5, 0x21, 0x00


	//----- nvinfo : EIATTR_KPARAM_INFO
	.align		4
.L_20:
        /*0018*/ 	.byte	0x04, 0x17
        /*001a*/ 	.short	(.L_22 - .L_21)
.L_21:
        /*001c*/ 	.word	0x00000000
        /*0020*/ 	.short	0x0002
        /*0022*/ 	.short	0x0010
        /*0024*/ 	.byte	0x00, 0xf5, 0x21, 0x00


	//----- nvinfo : EIATTR_KPARAM_INFO
	.align		4
.L_22:
        /*0028*/ 	.byte	0x04, 0x17
        /*002a*/ 	.short	(.L_24 - .L_23)
.L_23:
        /*002c*/ 	.word	0x00000000
        /*0030*/ 	.short	0x0001
        /*0032*/ 	.short	0x0008
        /*0034*/ 	.byte	0x00, 0xf5, 0x21, 0x00


	//----- nvinfo : EIATTR_KPARAM_INFO
	.align		4
.L_24:
        /*0038*/ 	.byte	0x04, 0x17
        /*003a*/ 	.short	(.L_26 - .L_25)
.L_25:
        /*003c*/ 	.word	0x00000000
        /*0040*/ 	.short	0x0000
        /*0042*/ 	.short	0x0000
        /*0044*/ 	.byte	0x00, 0xf5, 0x21, 0x00


	//----- nvinfo : EIATTR_SPARSE_MMA_MASK
	.align		4
.L_26:
        /*0048*/ 	.byte	0x03, 0x50
        /*004a*/ 	.short	0x0000


	//----- nvinfo : EIATTR_MAXREG_COUNT
	.align		4
        /*004c*/ 	.byte	0x03, 0x1b
        /*004e*/ 	.short	0x00ff


	//----- nvinfo : EIATTR_NUM_BARRIERS
	.align		4
        /*0050*/ 	.byte	0x02, 0x4c
        /*0052*/ 	.byte	0x01
	.zero		1


	//----- nvinfo : EIATTR_EXTERNS
	.align		4
        /*0054*/ 	.byte	0x04, 0x0f
        /*0056*/ 	.short	(.L_28 - .L_27)


	//   ....[0]....
	.align		4
.L_27:
        /*0058*/ 	.word	index@(vprintf)


	//   ....[1]....
	.align		4
        /*005c*/ 	.word	index@(__assertfail)


	//----- nvinfo : EIATTR_MERCURY_ISA_VERSION
	.align		4
.L_28:
        /*0060*/ 	.byte	0x03, 0x5f
        /*0062*/ 	.short	0x0101


	//----- nvinfo : EIATTR_COOP_GROUP_MASK_REGIDS
	.align		4
        /*0064*/ 	.byte	0x04, 0x29
        /*0066*/ 	.short	(.L_30 - .L_29)


	//   ....[0]....
.L_29:
        /*0068*/ 	.word	0x0500000f


	//   ....[1]....
        /*006c*/ 	.word	0xffffffff


	//----- nvinfo : EIATTR_COOP_GROUP_INSTR_OFFSETS
	.align		4
.L_30:
        /*0070*/ 	.byte	0x04, 0x28
        /*0072*/ 	.short	(.L_32 - .L_31)


	//   ....[0]....
.L_31:
        /*0074*/ 	.word	0x00002a60


	//   ....[1]....
        /*0078*/ 	.word	0x00002ab0


	//----- nvinfo : EIATTR_VRC_CTA_INIT_COUNT
	.align		4
.L_32:
        /*007c*/ 	.byte	0x02, 0x4a
	.zero		1
	.zero		1


	//----- nvinfo : EIATTR_SYSCALL_OFFSETS
	.align		4
        /*0080*/ 	.byte	0x04, 0x46
        /*0082*/ 	.short	(.L_34 - .L_33)


	//   ....[0]....
.L_33:
        /*0084*/ 	.word	0x000001a0


	//   ....[1]....
        /*0088*/ 	.word	0x000002f0


	//   ....[2]....
        /*008c*/ 	.word	0x000005b0


	//   ....[3]....
        /*0090*/ 	.word	0x00000810


	//   ....[4]....
        /*0094*/ 	.word	0x00000960


	//   ....[5]....
        /*0098*/ 	.word	0x00000a20


	//   ....[6]....
        /*009c*/ 	.word	0x00000af0


	//   ....[7]....
        /*00a0*/ 	.word	0x00000bb0


	//   ....[8]....
        /*00a4*/ 	.word	0x00000c80


	//   ....[9]....
        /*00a8*/ 	.word	0x00000d40


	//   ....[10]....
        /*00ac*/ 	.word	0x00000e10


	//   ....[11]....
        /*00b0*/ 	.word	0x00000ed0


	//   ....[12]....
        /*00b4*/ 	.word	0x00000fa0


	//   ....[13]....
        /*00b8*/ 	.word	0x00001060


	//   ....[14]....
        /*00bc*/ 	.word	0x00001130


	//   ....[15]....
        /*00c0*/ 	.word	0x000011f0


	//   ....[16]....
        /*00c4*/ 	.word	0x000012c0


	//   ....[17]....
        /*00c8*/ 	.word	0x00001380


	//   ....[18]....
        /*00cc*/ 	.word	0x00001450


	//   ....[19]....
        /*00d0*/ 	.word	0x00001510


	//   ....[20]....
        /*00d4*/ 	.word	0x000015e0


	//   ....[21]....
        /*00d8*/ 	.word	0x000016a0


	//   ....[22]....
        /*00dc*/ 	.word	0x00001770


	//   ....[23]....
        /*00e0*/ 	.word	0x00001830


	//   ....[24]....
        /*00e4*/ 	.word	0x00001900


	//   ....[25]....
        /*00e8*/ 	.word	0x000019c0


	//   ....[26]....
        /*00ec*/ 	.word	0x00001a90


	//   ....[27]....
        /*00f0*/ 	.word	0x00001b50


	//   ....[28]....
        /*00f4*/ 	.word	0x00001c20


	//   ....[29]....
        /*00f8*/ 	.word	0x00001ce0


	//   ....[30]....
        /*00fc*/ 	.word	0x00001db0


	//   ....[31]....
        /*0100*/ 	.word	0x00001e70


	//   ....[32]....
        /*0104*/ 	.word	0x00001f40


	//   ....[33]....
        /*0108*/ 	.word	0x00002000


	//   ....[34]....
        /*010c*/ 	.word	0x000020d0


	//   ....[35]....
        /*0110*/ 	.word	0x00002190


	//   ....[36]....
        /*0114*/ 	.word	0x00002300


	//   ....[37]....
        /*0118*/ 	.word	0x00002630


	//   ....[38]....
        /*011c*/ 	.word	0x00002900


	//----- nvinfo : EIATTR_EXIT_INSTR_OFFSETS
	.align		4
.L_34:
        /*0120*/ 	.byte	0x04, 0x1c
        /*0122*/ 	.short	(.L_36 - .L_35)


	//   ....[0]....
.L_35:
        /*0124*/ 	.word	0x00002aa0


	//   ....[1]....
        /*0128*/ 	.word	0x00002ac0


	//----- nvinfo : EIATTR_CRS_STACK_SIZE
	.align		4
.L_36:
        /*012c*/ 	.byte	0x04, 0x1e
        /*012e*/ 	.short	(.L_38 - .L_37)
.L_37:
        /*0130*/ 	.word	0x00000000


	//----- nvinfo : EIATTR_CBANK_PARAM_SIZE
	.align		4
.L_38:
        /*0134*/ 	.byte	0x03, 0x19
        /*0136*/ 	.short	0x0020


	//----- nvinfo : EIATTR_PARAM_CBANK
	.align		4
        /*0138*/ 	.byte	0x04, 0x0a
        /*013a*/ 	.short	(.L_40 - .L_39)
	.align		4
.L_39:
        /*013c*/ 	.word	index@(.nv.constant0._Z9partitionIjjjjLi32ELi1ELi0ELi4EEvR9PartitionIT_T0_T1_T2_EPvS7_S7_)
        /*0140*/ 	.short	0x0380
        /*0142*/ 	.short	0x0020


	//----- nvinfo : EIATTR_SW_WAR
	.align		4
.L_40:
        /*0144*/ 	.byte	0x04, 0x36
        /*0146*/ 	.short	(.L_42 - .L_41)
.L_41:
        /*0148*/ 	.word	0x00000008
.L_42:


//--------------------- .nv.callgraph             --------------------------
	.section	.nv.callgraph,"",@"SHT_CUDA_CALLGRAPH"
	.align	4
	.sectionentsize	8
	.align		4
        /*0000*/ 	.word	0x00000000
	.align		4
        /*0004*/ 	.word	0xffffffff
	.align		4
        /*0008*/ 	.word	index@(_Z9partitionIjjjjLi32ELi1ELi0ELi4EEvR9PartitionIT_T0_T1_T2_EPvS7_S7_)
	.align		4
        /*000c*/ 	.word	index@(vprintf)
	.align		4
        /*0010*/ 	.word	index@(_Z9partitionIjjjjLi32ELi1ELi0ELi4EEvR9PartitionIT_T0_T1_T2_EPvS7_S7_)
	.align		4
        /*0014*/ 	.word	index@(__assertfail)
	.align		4
        /*0018*/ 	.word	0x00000000
	.align		4
        /*001c*/ 	.word	0xfffffffe
	.align		4
        /*0020*/ 	.word	0x00000000
	.align		4
        /*0024*/ 	.word	0xfffffffd
	.align		4
        /*0028*/ 	.word	0x00000000
	.align		4
        /*002c*/ 	.word	0xfffffffc


//--------------------- .nv.constant4             --------------------------
	.section	.nv.constant4,"a",@progbits
	.align	8
	.align		8
.nv.constant4:
        /*0000*/ 	.dword	vprintf
	.align		8
        /*0008*/ 	.dword	__assertfail
	.align		8
        /*0010*/ 	.dword	__unnamed_1
	.align		8
        /*0018*/ 	.dword	$str
	.align		8
        /*0020*/ 	.dword	$str$1
	.align		8
        /*0028*/ 	.dword	$str$2
	.align		8
        /*0030*/ 	.dword	$str$3
	.align		8
        /*0038*/ 	.dword	$str$4
	.align		8
        /*0040*/ 	.dword	$str$5
	.align		8
        /*0048*/ 	.dword	$str$6
	.align		8
        /*0050*/ 	.dword	$str$8
	.align		8
        /*0058*/ 	.dword	$str$9
	.align		8
        /*0060*/ 	.dword	$str$10


//--------------------- .text._Z9partitionIjjjjLi32ELi1ELi0ELi4EEvR9PartitionIT_T0_T1_T2_EPvS7_S7_ --------------------------
	.section	.text._Z9partitionIjjjjLi32ELi1ELi0ELi4EEvR9PartitionIT_T0_T1_T2_EPvS7_S7_,"ax",@progbits
	.align	128
        .global         _Z9partitionIjjjjLi32ELi1ELi0ELi4EEvR9PartitionIT_T0_T1_T2_EPvS7_S7_
        .type           _Z9partitionIjjjjLi32ELi1ELi0ELi4EEvR9PartitionIT_T0_T1_T2_EPvS7_S7_,@function
        .size           _Z9partitionIjjjjLi32ELi1ELi0ELi4EEvR9PartitionIT_T0_T1_T2_EPvS7_S7_,(.L_x_55 - _Z9partitionIjjjjLi32ELi1ELi0ELi4EEvR9PartitionIT_T0_T1_T2_EPvS7_S7_)
        .other          _Z9partitionIjjjjLi32ELi1ELi0ELi4EEvR9PartitionIT_T0_T1_T2_EPvS7_S7_,@"STO_CUDA_ENTRY STV_DEFAULT"
_Z9partitionIjjjjLi32ELi1ELi0ELi4EEvR9PartitionIT_T0_T1_T2_EPvS7_S7_:
.text._Z9partitionIjjjjLi32ELi1ELi0ELi4EEvR9PartitionIT_T0_T1_T2_EPvS7_S7_:
[----:B------:R-:W0:Y:S01]  /*0000*/  LDC R1, c[0x0][0x37c] ;  /* 0x0000df00ff017b82 */ /* 0x000e220000000800 */
[----:B------:R-:W1:Y:S07]  /*0010*/  LDCU UR5, c[0x0][0x2fc] ;  /* 0x00005f80ff0577ac */ /* 0x000e6e0008000800 */
[----:B------:R-:W2:Y:S01]  /*0020*/  LDC R0, c[0x0][0x374] ;  /* 0x0000dd00ff007b82 */ /* 0x000ea20000000800 */
[----:B0-----:R-:W-:Y:S01]  /*0030*/  VIADD R1, R1, 0xfffffff8 ;  /* 0xfffffff801017836 */ /* 0x001fe20000000000 */
[----:B------:R-:W0:Y:S06]  /*0040*/  LDCU UR4, c[0x0][0x2f8] ;  /* 0x00005f00ff0477ac */ /* 0x000e2c0008000800 */
[----:B------:R-:W3:Y:S01]  /*0050*/  LDC R2, c[0x0][0x378] ;  /* 0x0000de00ff027b82 */ /* 0x000ee20000000800 */
[----:B0-----:R-:W-:-:S02]  /*0060*/  IADD3 R19, P1, PT, R1, UR4, RZ ;  /* 0x0000000401137c10 */ /* 0x001fc4000ff3e0ff */
[----:B--2---:R-:W-:-:S03]  /*0070*/  ISETP.EQ.AND P2, PT, R0, 0x1, PT ;  /* 0x000000010000780c */ /* 0x004fc60003f42270 */
[----:B-1----:R-:W-:Y:S01]  /*0080*/  IMAD.X R18, RZ, RZ, UR5, P1 ;  /* 0x00000005ff127e24 */ /* 0x002fe200088e06ff */
[----:B---3--:R-:W-:-:S13]  /*0090*/  ISETP.NE.AND P0, PT, R2, 0x1, PT ;  /* 0x000000010200780c */ /* 0x008fda0003f05270 */
[----:B------:R-:W-:Y:S05]  /*00a0*/  @!P0 BRA P2, `(.L_x_0) ;  /* 0x0000000000408947 */ /* 0x000fea0001000000 */
[----:B------:R-:W-:Y:S01]  /*00b0*/  MOV R2, 0x8 ;  /* 0x0000000800027802 */ /* 0x000fe20000000f00 */
[----:B------:R-:W0:Y:S01]  /*00c0*/  LDCU.64 UR4, c[0x4][0x18] ;  /* 0x01000300ff0477ac */ /* 0x000e220008000a00 */
[----:B------:R-:W-:Y:S02]  /*00d0*/  IMAD.MOV.U32 R8, RZ, RZ, 0x3e ;  /* 0x0000003eff087424 */ /* 0x000fe400078e00ff */
[----:B------:R-:W-:Y:S01]  /*00e0*/  IMAD.MOV.U32 R12, RZ, RZ, 0x1 ;  /* 0x00000001ff0c7424 */ /* 0x000fe200078e00ff */
[----:B------:R-:W1:Y:S01]  /*00f0*/  LDCU.64 UR6, c[0x4][0x20] ;  /* 0x01000400ff0677ac */ /* 0x000e620008000a00 */
[----:B------:R-:W2:Y:S01]  /*0100*/  LDC.64 R2, c[0x4][R2] ;  /* 0x0100000002027b82 */ /* 0x000ea20000000a00 */
[----:B------:R-:W-:Y:S01]  /*0110*/  IMAD.MOV.U32 R13, RZ, RZ, RZ ;  /* 0x000000ffff0d7224 */ /* 0x000fe200078e00ff */
[----:B------:R-:W3:Y:S01]  /*0120*/  LDCU.64 UR8, c[0x4][0x10] ;  /* 0x01000200ff0877ac */ /* 0x000ee20008000a00 */
[----:B0-----:R-:W-:Y:S01]  /*0130*/  IMAD.U32 R4, RZ, RZ, UR4 ;  /* 0x00000004ff047e24 */ /* 0x001fe2000f8e00ff */
[----:B------:R-:W-:Y:S01]  /*0140*/  MOV R5, UR5 ;  /* 0x0000000500057c02 */ /* 0x000fe20008000f00 */
[----:B-1----:R-:W-:-:S02]  /*0150*/  IMAD.U32 R6, RZ, RZ, UR6 ;  /* 0x00000006ff067e24 */ /* 0x002fc4000f8e00ff */
[----:B------:R-:W-:Y:S02]  /*0160*/  IMAD.U32 R7, RZ, RZ, UR7 ;  /* 0x00000007ff077e24 */ /* 0x000fe4000f8e00ff */
[----:B---3--:R-:W-:Y:S01]  /*0170*/  IMAD.U32 R10, RZ, RZ, UR8 ;  /* 0x00000008ff0a7e24 */ /* 0x008fe2000f8e00ff */
[----:B------:R-:W-:-:S07]  /*0180*/  MOV R11, UR9 ;  /* 0x00000009000b7c02 */ /* 0x000fce0008000f00 */
[----:B------:R-:W-:-:S07]  /*0190*/  LEPC R20, `(.L_x_0) ;  /* 0x000000001014794e */ /* 0x000fce0000000000 */
[----:B--2---:R-:W-:Y:S05]  /*01a0*/  CALL.ABS.NOINC R2 ;  /* 0x0000000002007343 */ /* 0x004fea0003c00000 */
.L_x_0:
[----:B------:R-:W0:Y:S08]  /*01b0*/  LDC R0, c[0x0][0x364] ;  /* 0x0000d900ff007b82 */ /* 0x000e300000000800 */
[----:B------:R-:W1:Y:S01]  /*01c0*/  LDC R2, c[0x0][0x368] ;  /* 0x0000da00ff027b82 */ /* 0x000e620000000800 */
[----:B0-----:R-:W-:Y:S02]  /*01d0*/  ISETP.EQ.AND P1, PT, R0, 0x1, PT ;  /* 0x000000010000780c */ /* 0x001fe40003f22270 */
[----:B-1----:R-:W-:-:S13]  /*01e0*/  ISETP.NE.AND P0, PT, R2, 0x1, PT ;  /* 0x000000010200780c */ /* 0x002fda0003f05270 */
[----:B------:R-:W-:Y:S05]  /*01f0*/  @!P0 BRA P1, `(.L_x_1) ;  /* 0x0000000000408947 */ /* 0x000fea0000800000 */
[----:B------:R-:W-:Y:S01]  /*0200*/  MOV R2, 0x8 ;  /* 0x0000000800027802 */ /* 0x000fe20000000f00 */
[----:B------:R-:W0:Y:S01]  /*0210*/  LDCU.64 UR4, c[0x4][0x28] ;  /* 0x01000500ff0477ac */ /* 0x000e220008000a00 */
[----:B------:R-:W-:Y:S02]  /*0220*/  HFMA2 R13, -RZ, RZ, 0, 0 ;  /* 0x00000000ff0d7431 */ /* 0x000fe400000001ff */
[----:B------:R-:W-:Y:S01]  /*0230*/  IMAD.MOV.U32 R8, RZ, RZ, 0x3f ;  /* 0x0000003fff087424 */ /* 0x000fe200078e00ff */
[----:B------:R-:W1:Y:S01]  /*0240*/  LDCU.64 UR6, c[0x4][0x20] ;  /* 0x01000400ff0677ac */ /* 0x000e620008000a00 */
[----:B------:R-:W2:Y:S01]  /*0250*/  LDC.64 R2, c[0x4][R2] ;  /* 0x0100000002027b82 */ /* 0x000ea20000000a00 */
[----:B------:R-:W-:Y:S01]  /*0260*/  IMAD.MOV.U32 R12, RZ, RZ, 0x1 ;  /* 0x00000001ff0c7424 */ /* 0x000fe200078e00ff */
[----:B------:R-:W3:Y:S01]  /*0270*/  LDCU.64 UR8, c[0x4][0x10] ;  /* 0x01000200ff0877ac */ /* 0x000ee20008000a00 */
[----:B0-----:R-:W-:Y:S01]  /*0280*/  MOV R4, UR4 ;  /* 0x0000000400047c02 */ /* 0x001fe20008000f00 */
[----:B------:R-:W-:-:S02]  /*0290*/  IMAD.U32 R5, RZ, RZ, UR5 ;  /* 0x00000005ff057e24 */ /* 0x000fc4000f8e00ff */
[----:B-1----:R-:W-:Y:S02]  /*02a0*/  IMAD.U32 R6, RZ, RZ, UR6 ;  /* 0x00000006ff067e24 */ /* 0x002fe4000f8e00ff */
[----:B------:R-:W-:Y:S01]  /*02b0*/  IMAD.U32 R7, RZ, RZ, UR7 ;  /* 0x00000007ff077e24 */ /* 0x000fe2000f8e00ff */
[----:B---3--:R-:W-:Y:S01]  /*02c0*/  MOV R10, UR8 ;  /* 0x00000008000a7c02 */ /* 0x008fe20008000f00 */
[----:B------:R-:W-:-:S07]  /*02d0*/  IMAD.U32 R11, RZ, RZ, UR9 ;  /* 0x00000009ff0b7e24 */ /* 0x000fce000f8e00ff */
[----:B------:R-:W-:-:S07]  /*02e0*/  LEPC R20, `(.L_x_1) ;  /* 0x000000001014794e */ /* 0x000fce0000000000 */
[----:B--2---:R-:W-:Y:S05]  /*02f0*/  CALL.ABS.NOINC R2 ;  /* 0x0000000002007343 */ /* 0x004fea0003c00000 */
.L_x_1:
[----:B------:R-:W0:Y:S01]  /*0300*/  S2R R22, SR_TID.X ;  /* 0x0000000000167919 */ /* 0x000e220000002100 */
[----:B------:R-:W-:Y:S01]  /*0310*/  MOV R0, 0x400 ;  /* 0x0000040000007802 */ /* 0x000fe20000000f00 */
[----:B------:R-:W1:Y:S01]  /*0320*/  LDC R23, c[0x0][0x370] ;  /* 0x0000dc00ff177b82 */ /* 0x000e620000000800 */
[----:B------:R-:W-:Y:S05]  /*0330*/  WARPSYNC.ALL ;  /* 0x0000000000007948 */ /* 0x000fea0003800000 */
[----:B------:R-:W2:Y:S01]  /*0340*/  S2R R3, SR_CgaCtaId ;  /* 0x0000000000037919 */ /* 0x000ea20000008800 */
[----:B------:R-:W3:Y:S01]  /*0350*/  S2R R25, SR_CTAID.X ;  /* 0x0000000000197919 */ /* 0x000ee20000002500 */
[----:B0-----:R-:W-:-:S02]  /*0360*/  ISETP.GT.U32.AND P0, PT, R22, 0xf, PT ;  /* 0x0000000f1600780c */ /* 0x001fc40003f04070 */
[----:B--2---:R-:W-:-:S05]  /*0370*/  LEA R3, R3, R0, 0x18 ;  /* 0x0000000003037211 */ /* 0x004fca00078ec0ff */
[----:B------:R-:W-:-:S06]  /*0380*/  IMAD R0, R22, 0x4, R3 ;  /* 0x0000000416007824 */ /* 0x000fcc00078e0203 */
[----:B------:R0:W-:Y:S01]  /*0390*/  @!P0 STS [R0], RZ ;  /* 0x000000ff00008388 */ /* 0x0001e20000000800 */
[----:B------:R-:W-:Y:S01]  /*03a0*/  BAR.SYNC.DEFER_BLOCKING 0x0 ;  /* 0x0000000000007b1d */ /* 0x000fe20000010000 */
[----:B---3--:R-:W-:-:S05]  /*03b0*/  LOP3.LUT P0, RZ, R25, R22, RZ, 0xfc, !PT ;  /* 0x0000001619ff7212 */ /* 0x008fca000780fcff */
[----:B------:R-:W2:Y:S08]  /*03c0*/  LDCU.64 UR36, c[0x0][0x358] ;  /* 0x00006b00ff2477ac */ /* 0x000eb00008000a00 */
[----:B01----:R-:W-:Y:S05]  /*03d0*/  @P0 BRA `(.L_x_2) ;  /* 0x0000001c00700947 */ /* 0x003fea0003800000 */
[----:B------:R-:W0:Y:S01]  /*03e0*/  S2R R0, SR_SWINHI ;  /* 0x0000000000007919 */ /* 0x000e220000002f00 */
[----:B------:R-:W1:Y:S02]  /*03f0*/  LDCU.64 UR6, c[0x0][0x398] ;  /* 0x00007300ff0677ac */ /* 0x000e640008000a00 */
[----:B-1----:R-:W-:-:S04]  /*0400*/  UIADD3 UR4, UP0, UPT, UR6, 0x40, URZ ;  /* 0x0000004006047890 */ /* 0x002fc8000ff1e0ff */
[----:B------:R-:W-:Y:S01]  /*0410*/  UIADD3.X UR5, UPT, UPT, URZ, UR7, URZ, UP0, !UPT ;  /* 0x00000007ff057290 */ /* 0x000fe200087fe4ff */
[----:B------:R-:W-:Y:S02]  /*0420*/  MOV R2, R3 ;  /* 0x0000000300027202 */ /* 0x000fe40000000f00 */
[----:B0-----:R-:W-:Y:S02]  /*0430*/  MOV R3, R0 ;  /* 0x0000000000037202 */ /* 0x001fe40000000f00 */
[----:B------:R-:W-:-:S04]  /*0440*/  IADD3 R0, P1, PT, R2, 0x40, RZ ;  /* 0x0000004002007810 */ /* 0x000fc80007f3e0ff */
[----:B------:R-:W-:Y:S01]  /*0450*/  ISETP.GT.U32.AND P0, PT, R0, UR6, PT ;  /* 0x0000000600007c0c */ /* 0x000fe2000bf04070 */
[----:B------:R-:W-:Y:S01]  /*0460*/  IMAD.X R0, RZ, RZ, R3, P1 ;  /* 0x000000ffff007224 */ /* 0x000fe200008e0603 */
[----:B------:R-:W-:Y:S01]  /*0470*/  ISETP.GE.U32.AND P1, PT, R2, UR4, PT ;  /* 0x0000000402007c0c */ /* 0x000fe2000bf26070 */
[----:B------:R-:W-:-:S03]  /*0480*/  IMAD.U32 R2, RZ, RZ, UR5 ;  /* 0x00000005ff027e24 */ /* 0x000fc6000f8e00ff */
[----:B------:R-:W-:-:S04]  /*0490*/  ISETP.GT.U32.AND.EX P0, PT, R0, UR7, PT, P0 ;  /* 0x0000000700007c0c */ /* 0x000fc8000bf04100 */
[----:B------:R-:W-:-:S13]  /*04a0*/  ISETP.LE.U32.OR.EX P0, PT, R2, R3, !P0, P1 ;  /* 0x000000030200720c */ /* 0x000fda0004703510 */
[----:B------:R-:W-:Y:S05]  /*04b0*/  @P0 BRA `(.L_x_3) ;  /* 0x0000000000400947 */ /* 0x000fea0003800000 */
[----:B------:R-:W-:Y:S01]  /*04c0*/  MOV R2, 0x8 ;  /* 0x0000000800027802 */ /* 0x000fe20000000f00 */
[----:B------:R-:W0:Y:S01]  /*04d0*/  LDCU.64 UR4, c[0x4][0x30] ;  /* 0x01000600ff0477ac */ /* 0x000e220008000a00 */
[----:B------:R-:W-:Y:S02]  /*04e0*/  HFMA2 R13, -RZ, RZ, 0, 0 ;  /* 0x00000000ff0d7431 */ /* 0x000fe400000001ff */
[----:B------:R-:W-:Y:S01]  /*04f0*/  IMAD.MOV.U32 R8, RZ, RZ, 0x56 ;  /* 0x00000056ff087424 */ /* 0x000fe200078e00ff */
[----:B------:R-:W1:Y:S01]  /*0500*/  LDCU.64 UR6, c[0x4][0x20] ;  /* 0x01000400ff0677ac */ /* 0x000e620008000a00 */
[----:B------:R-:W3:Y:S01]  /*0510*/  LDC.64 R2, c[0x4][R2] ;  /* 0x0100000002027b82 */ /* 0x000ee20000000a00 */
[----:B------:R-:W-:Y:S01]  /*0520*/  IMAD.MOV.U32 R12, RZ, RZ, 0x1 ;  /* 0x00000001ff0c7424 */ /* 0x000fe200078e00ff */
[----:B------:R-:W4:Y:S01]  /*0530*/  LDCU.64 UR8, c[0x4][0x10] ;  /* 0x01000200ff0877ac */ /* 0x000f220008000a00 */
[----:B0-----:R-:W-:Y:S01]  /*0540*/  MOV R4, UR4 ;  /* 0x0000000400047c02 */ /* 0x001fe20008000f00 */
[----:B------:R-:W-:-:S02]  /*0550*/  IMAD.U32 R5, RZ, RZ, UR5 ;  /* 0x00000005ff057e24 */ /* 0x000fc4000f8e00ff */
[----:B-1----:R-:W-:Y:S02]  /*0560*/  IMAD.U32 R6, RZ, RZ, UR6 ;  /* 0x00000006ff067e24 */ /* 0x002fe4000f8e00ff */
[----:B------:R-:W-:Y:S01]  /*0570*/  IMAD.U32 R7, RZ, RZ, UR7 ;  /* 0x00000007ff077e24 */ /* 0x000fe2000f8e00ff */
[----:B----4-:R-:W-:Y:S01]  /*0580*/  MOV R10, UR8 ;  /* 0x00000008000a7c02 */ /* 0x010fe20008000f00 */
[----:B------:R-:W-:-:S07]  /*0590*/  IMAD.U32 R11, RZ, RZ, UR9 ;  /* 0x00000009ff0b7e24 */ /* 0x000fce000f8e00ff */
[----:B------:R-:W-:-:S07]  /*05a0*/  LEPC R20, `(.L_x_3) ;  /* 0x000000001014794e */ /* 0x000fce0000000000 */
[----:B--23--:R-:W-:Y:S05]  /*05b0*/  CALL.ABS.NOINC R2 ;  /* 0x0000000002007343 */ /* 0x00cfea0003c00000 */
.L_x_3:
[----:B------:R-:W0:Y:S01]  /*05c0*/  S2UR UR5, SR_CgaCtaId ;  /* 0x00000000000579c3 */ /* 0x000e220000008800 */
[----:B------:R-:W-:Y:S01]  /*05d0*/  UMOV UR4, 0x400 ;  /* 0x0000040000047882 */ /* 0x000fe20000000000 */
[----:B------:R-:W-:Y:S02]  /*05e0*/  IMAD.SHL.U32 R0, R23, 0x10, RZ ;  /* 0x0000001017007824 */ /* 0x000fe400078e00ff */
[----:B------:R-:W-:-:S04]  /*05f0*/  IMAD.SHL.U32 R5, R25, 0x10, RZ ;  /* 0x0000001019057824 */ /* 0x000fc800078e00ff */
[----:B------:R-:W1:Y:S01]  /*0600*/  S2UR UR6, SR_SWINHI ;  /* 0x00000000000679c3 */ /* 0x000e620000002f00 */
[----:B------:R-:W-:-:S07]  /*0610*/  IADD3 R5, P1, PT, R5, R0, RZ ;  /* 0x0000000005057210 */ /* 0x000fce0007f3e0ff */
[----:B------:R-:W3:Y:S01]  /*0620*/  LDC.64 R2, c[0x0][0x388] ;  /* 0x0000e200ff027b82 */ /* 0x000ee20000000a00 */
[----:B0-----:R-:W-:-:S07]  /*0630*/  ULEA UR4, UR5, UR4, 0x18 ;  /* 0x0000000405047291 */ /* 0x001fce000f8ec0ff */
[----:B------:R-:W-:Y:S01]  /*0640*/  UMOV UR4, UR4 ;  /* 0x0000000400047c82 */ /* 0x000fe20008000000 */
[----:B-1----:R-:W-:Y:S01]  /*0650*/  UMOV UR5, UR6 ;  /* 0x0000000600057c82 */ /* 0x002fe20008000000 */
[----:B------:R-:W-:-:S04]  /*0660*/  UIADD3 UR6, UP0, UPT, UR4, 0x40, URZ ;  /* 0x0000004004067890 */ /* 0x000fc8000ff1e0ff */
[----:B------:R-:W-:Y:S01]  /*0670*/  UIADD3.X UR7, UPT, UPT, URZ, UR5, URZ, UP0, !UPT ;  /* 0x00000005ff077290 */ /* 0x000fe200087fe4ff */
[----:B---3--:R-:W-:Y:S01]  /*0680*/  LEA R0, P0, R5, R2, 0x2 ;  /* 0x0000000205007211 */ /* 0x008fe200078010ff */
[----:B------:R-:W-:-:S03]  /*0690*/  IMAD.X R2, RZ, RZ, RZ, P1 ;  /* 0x000000ffff027224 */ /* 0x000fc600008e06ff */
[C---:B------:R-:W-:Y:S02]  /*06a0*/  IADD3 R4, P2, PT, R0.reuse, 0x40, RZ ;  /* 0x0000004000047810 */ /* 0x040fe40007f5e0ff */
[----:B------:R-:W-:Y:S02]  /*06b0*/  LEA.HI.X R2, R5, R3, R2, 0x2, P0 ;  /* 0x0000000305027211 */ /* 0x000fe400000f1402 */
[----:B------:R-:W-:Y:S02]  /*06c0*/  ISETP.GE.U32.AND P0, PT, R0, UR6, PT ;  /* 0x0000000600007c0c */ /* 0x000fe4000bf06070 */
[----:B------:R-:W-:Y:S02]  /*06d0*/  ISETP.LE.U32.AND P1, PT, R4, UR4, PT ;  /* 0x0000000404007c0c */ /* 0x000fe4000bf23070 */
[----:B------:R-:W-:Y:S02]  /*06e0*/  IADD3.X R0, PT, PT, RZ, R2, RZ, P2, !PT ;  /* 0x00000002ff007210 */ /* 0x000fe400017fe4ff */
[----:B------:R-:W-:-:S04]  /*06f0*/  ISETP.GE.U32.AND.EX P0, PT, R2, UR7, PT, P0 ;  /* 0x0000000702007c0c */ /* 0x000fc8000bf06100 */
[----:B------:R-:W-:-:S13]  /*0700*/  ISETP.LE.U32.OR.EX P0, PT, R0, UR5, P0, P1 ;  /* 0x0000000500007c0c */ /* 0x000fda0008703510 */
[----:B------:R-:W-:Y:S05]  /*0710*/  @P0 BRA `(.L_x_4) ;  /* 0x0000000000400947 */ /* 0x000fea0003800000 */
[----:B------:R-:W-:Y:S01]  /*0720*/  MOV R2, 0x8 ;  /* 0x0000000800027802 */ /* 0x000fe20000000f00 */
[----:B------:R-:W0:Y:S01]  /*0730*/  LDCU.64 UR4, c[0x4][0x38] ;  /* 0x01000700ff0477ac */ /* 0x000e220008000a00 */
[----:B------:R-:W-:Y:S02]  /*0740*/  HFMA2 R12, -RZ, RZ, 0, 5.9604644775390625e-08 ;  /* 0x00000001ff0c7431 */ /* 0x000fe400000001ff */
[----:B------:R-:W-:Y:S01]  /*0750*/  IMAD.MOV.U32 R8, RZ, RZ, 0x57 ;  /* 0x00000057ff087424 */ /* 0x000fe200078e00ff */
[----:B------:R-:W1:Y:S01]  /*0760*/  LDCU.64 UR6, c[0x4][0x20] ;  /* 0x01000400ff0677ac */ /* 0x000e620008000a00 */
[----:B------:R-:W3:Y:S01]  /*0770*/  LDC.64 R2, c[0x4][R2] ;  /* 0x0100000002027b82 */ /* 0x000ee20000000a00 */
[----:B------:R-:W-:Y:S01]  /*0780*/  IMAD.MOV.U32 R13, RZ, RZ, RZ ;  /* 0x000000ffff0d7224 */ /* 0x000fe200078e00ff */
[----:B------:R-:W4:Y:S01]  /*0790*/  LDCU.64 UR8, c[0x4][0x10] ;  /* 0x01000200ff0877ac */ /* 0x000f220008000a00 */
[----:B0-----:R-:W-:Y:S02]  /*07a0*/  IMAD.U32 R4, RZ, RZ, UR4 ;  /* 0x00000004ff047e24 */ /* 0x001fe4000f8e00ff */
[----:B------:R-:W-:-:S02]  /*07b0*/  IMAD.U32 R5, RZ, RZ, UR5 ;  /* 0x00000005ff057e24 */ /* 0x000fc4000f8e00ff */
[----:B-1----:R-:W-:Y:S01]  /*07c0*/  IMAD.U32 R6, RZ, RZ, UR6 ;  /* 0x00000006ff067e24 */ /* 0x002fe2000f8e00ff */
[----:B------:R-:W-:Y:S01]  /*07d0*/  MOV R7, UR7 ;  /* 0x0000000700077c02 */ /* 0x000fe20008000f00 */
[----:B----4-:R-:W-:Y:S02]  /*07e0*/  IMAD.U32 R10, RZ, RZ, UR8 ;  /* 0x00000008ff0a7e24 */ /* 0x010fe4000f8e00ff */
[----:B------:R-:W-:-:S07]  /*07f0*/  IMAD.U32 R11, RZ, RZ, UR9 ;  /* 0x00000009ff0b7e24 */ /* 0x000fce000f8e00ff */
[----:B------:R-:W-:-:S07]  /*0800*/  LEPC R20, `(.L_x_4) ;  /* 0x000000001014794e */ /* 0x000fce0000000000 */
[----:B--23--:R-:W-:Y:S05]  /*0810*/  CALL.ABS.NOINC R2 ;  /* 0x0000000002007343 */ /* 0x00cfea0003c00000 */
.L_x_4:
[----:B------:R-:W0:Y:S01]  /*0820*/  LDC.64 R16, c[0x0][0x388] ;  /* 0x0000e200ff107b82 */ /* 0x000e220000000a00 */
[----:B------:R-:W-:Y:S02]  /*0830*/  IMAD.SHL.U32 R0, R25, 0x10, RZ ;  /* 0x0000001019007824 */ /* 0x000fe400078e00ff */
[----:B------:R-:W-:-:S05]  /*0840*/  IMAD.SHL.U32 R3, R23, 0x10, RZ ;  /* 0x0000001017037824 */ /* 0x000fca00078e00ff */
[----:B------:R-:W1:Y:S01]  /*0850*/  LDC.64 R8, c[0x0][0x398] ;  /* 0x0000e600ff087b82 */ /* 0x000e620000000a00 */
[----:B------:R-:W-:Y:S01]  /*0860*/  HFMA2 R10, -RZ, RZ, 0, 0 ;  /* 0x00000000ff0a7431 */ /* 0x000fe200000001ff */
[----:B------:R-:W-:Y:S01]  /*0870*/  MOV R24, 0x0 ;  /* 0x0000000000187802 */ /* 0x000fe20000000f00 */
[----:B------:R-:W3:Y:S01]  /*0880*/  LDCU.64 UR4, c[0x4][0x40] ;  /* 0x01000800ff0477ac */ /* 0x000ee20008000a00 */
[----:B0-----:R-:W-:-:S04]  /*0890*/  LEA R16, P0, R0, R16, 0x2 ;  /* 0x0000001000107211 */ /* 0x001fc800078010ff */
[----:B------:R-:W-:Y:S02]  /*08a0*/  LEA.HI.X R0, R0, R17, RZ, 0x2, P0 ;  /* 0x0000001100007211 */ /* 0x000fe400000f14ff */
[----:B------:R-:W-:-:S04]  /*08b0*/  LEA R16, P0, R3, R16, 0x2 ;  /* 0x0000001003107211 */ /* 0x000fc800078010ff */
[----:B------:R-:W-:-:S05]  /*08c0*/  LEA.HI.X R17, R3, R0, RZ, 0x2, P0 ;  /* 0x0000000003117211 */ /* 0x000fca00000f14ff */
[----:B--2---:R-:W2:Y:S01]  /*08d0*/  LDG.E R11, desc[UR36][R16.64] ;  /* 0x00000024100b7981 */ /* 0x004ea2000c1e1900 */
[----:B------:R0:W4:Y:S01]  /*08e0*/  LDC.64 R2, c[0x4][R24] ;  /* 0x0100000018027b82 */ /* 0x0001220000000a00 */
[----:B---3--:R-:W-:Y:S01]  /*08f0*/  IMAD.U32 R4, RZ, RZ, UR4 ;  /* 0x00000004ff047e24 */ /* 0x008fe2000f8e00ff */
[----:B------:R-:W-:Y:S01]  /*0900*/  MOV R7, R18 ;  /* 0x0000001200077202 */ /* 0x000fe20000000f00 */
[----:B------:R-:W-:Y:S02]  /*0910*/  IMAD.U32 R5, RZ, RZ, UR5 ;  /* 0x00000005ff057e24 */ /* 0x000fe4000f8e00ff */
[----:B------:R-:W-:Y:S01]  /*0920*/  IMAD.MOV.U32 R6, RZ, RZ, R19 ;  /* 0x000000ffff067224 */ /* 0x000fe200078e0013 */
[----:B--2---:R0:W-:Y:S04]  /*0930*/  STL.64 [R1], R10 ;  /* 0x0000000a01007387 */ /* 0x0041e80000100a00 */
[----:B-1--4-:R0:W-:Y:S02]  /*0940*/  STG.E desc[UR36][R8.64], R11 ;  /* 0x0000000b08007986 */ /* 0x0121e4000c101924 */
[----:B------:R-:W-:-:S07]  /*0950*/  LEPC R20, `(.L_x_5) ;  /* 0x000000001014794e */ /* 0x000fce0000000000 */
[----:B0-----:R-:W-:Y:S05]  /*0960*/  CALL.ABS.NOINC R2 ;  /* 0x0000000002007343 */ /* 0x001fea0003c00000 */
.L_x_5:
[----:B------:R-:W0:Y:S01]  /*0970*/  LDC.64 R8, c[0x0][0x398] ;  /* 0x0000e600ff087b82 */ /* 0x000e220000000a00 */
[----:B------:R-:W-:Y:S01]  /*0980*/  IMAD.MOV.U32 R10, RZ, RZ, RZ ;  /* 0x000000ffff0a7224 */ /* 0x000fe200078e00ff */
[----:B------:R-:W1:Y:S01]  /*0990*/  LDCU.64 UR4, c[0x4][0x48] ;  /* 0x01000900ff0477ac */ /* 0x000e620008000a00 */
[----:B0-----:R-:W2:Y:S05]  /*09a0*/  LDG.E R11, desc[UR36][R8.64] ;  /* 0x00000024080b7981 */ /* 0x001eaa000c1e1900 */
[----:B------:R0:W3:Y:S01]  /*09b0*/  LDC.64 R2, c[0x4][R24] ;  /* 0x0100000018027b82 */ /* 0x0000e20000000a00 */
[----:B-1----:R-:W-:Y:S01]  /*09c0*/  IMAD.U32 R4, RZ, RZ, UR4 ;  /* 0x00000004ff047e24 */ /* 0x002fe2000f8e00ff */
[----:B------:R-:W-:Y:S01]  /*09d0*/  MOV R6, R19 ;  /* 0x0000001300067202 */ /* 0x000fe20000000f00 */
[----:B------:R-:W-:-:S02]  /*09e0*/  IMAD.U32 R5, RZ, RZ, UR5 ;  /* 0x00000005ff057e24 */ /* 0x000fc4000f8e00ff */
[----:B------:R-:W-:Y:S01]  /*09f0*/  IMAD.MOV.U32 R7, RZ, RZ, R18 ;  /* 0x000000ffff077224 */ /* 0x000fe200078e0012 */
[----:B--23--:R0:W-:Y:S06]  /*0a00*/  STL.64 [R1], R10 ;  /* 0x0000000a01007387 */ /* 0x00c1ec0000100a00 */
[----:B------:R-:W-:-:S07]  /*0a10*/  LEPC R20, `(.L_x_6) ;  /* 0x000000001014794e */ /* 0x000fce0000000000 */
[----:B0-----:R-:W-:Y:S05]  /*0a20*/  CALL.ABS.NOINC R2 ;  /* 0x0000000002007343 */ /* 0x001fea0003c00000 */
.L_x_6:
[----:B------:R-:W2:Y:S01]  /*0a30*/  LDG.E R9, desc[UR36][R16.64+0x4] ;  /* 0x0000042410097981 */ /* 0x000ea2000c1e1900 */
[----:B------:R-:W0:Y:S01]  /*0a40*/  LDC.64 R10, c[0x0][0x398] ;  /* 0x0000e600ff0a7b82 */ /* 0x000e220000000a00 */
[----:B------:R-:W-:Y:S01]  /*0a50*/  IMAD.MOV.U32 R8, RZ, RZ, 0x1 ;  /* 0x00000001ff087424 */ /* 0x000fe200078e00ff */
[----:B------:R-:W1:Y:S01]  /*0a60*/  LDCU.64 UR4, c[0x4][0x40] ;  /* 0x01000800ff0477ac */ /* 0x000e620008000a00 */
[----:B------:R-:W-:Y:S02]  /*0a70*/  IMAD.MOV.U32 R6, RZ, RZ, R19 ;  /* 0x000000ffff067224 */ /* 0x000fe400078e0013 */
[----:B------:R-:W-:-:S03]  /*0a80*/  IMAD.MOV.U32 R7, RZ, RZ, R18 ;  /* 0x000000ffff077224 */ /* 0x000fc600078e0012 */
[----:B------:R3:W4:Y:S01]  /*0a90*/  LDC.64 R2, c[0x4][R24] ;  /* 0x0100000018027b82 */ /* 0x0007220000000a00 */
[----:B-1----:R-:W-:Y:S01]  /*0aa0*/  IMAD.U32 R4, RZ, RZ, UR4 ;  /* 0x00000004ff047e24 */ /* 0x002fe2000f8e00ff */
[----:B------:R-:W-:Y:S01]  /*0ab0*/  MOV R5, UR5 ;  /* 0x0000000500057c02 */ /* 0x000fe20008000f00 */
[----:B--2---:R3:W-:Y:S04]  /*0ac0*/  STL.64 [R1], R8 ;  /* 0x0000000801007387 */ /* 0x0047e80000100a00 */
[----:B0---4-:R3:W-:Y:S02]  /*0ad0*/  STG.E desc[UR36][R10.64+0x4], R9 ;  /* 0x000004090a007986 */ /* 0x0117e4000c101924 */
[----:B------:R-:W-:-:S07]  /*0ae0*/  LEPC R20, `(.L_x_7) ;  /* 0x000000001014794e */ /* 0x000fce0000000000 */
[----:B---3--:R-:W-:Y:S05]  /*0af0*/  CALL.ABS.NOINC R2 ;  /* 0x0000000002007343 */ /* 0x008fea0003c00000 */
.L_x_7:
[----:B------:R-:W0:Y:S01]  /*0b00*/  LDC.64 R8, c[0x0][0x398] ;  /* 0x0000e600ff087b82 */ /* 0x000e220000000a00 */
[----:B------:R-:W-:Y:S01]  /*0b10*/  IMAD.MOV.U32 R10, RZ, RZ, 0x1 ;  /* 0x00000001ff0a7424 */ /* 0x000fe200078e00ff */
[----:B------:R-:W1:Y:S01]  /*0b20*/  LDCU.64 UR4, c[0x4][0x48] ;  /* 0x01000900ff0477ac */ /* 0x000e620008000a00 */
[----:B0-----:R-:W2:Y:S05]  /*0b30*/  LDG.E R11, desc[UR36][R8.64+0x4] ;  /* 0x00000424080b7981 */ /* 0x001eaa000c1e1900 */
[----:B------:R0:W3:Y:S01]  /*0b40*/  LDC.64 R2, c[0x4][R24] ;  /* 0x0100000018027b82 */ /* 0x0000e20000000a00 */
[----:B-1----:R-:W-:Y:S01]  /*0b50*/  MOV R4, UR4 ;  /* 0x0000000400047c02 */ /* 0x002fe20008000f00 */
[----:B------:R-:W-:-:S02]  /*0b60*/  IMAD.U32 R5, RZ, RZ, UR5 ;  /* 0x00000005ff057e24 */ /* 0x000fc4000f8e00ff */
[----:B------:R-:W-:Y:S02]  /*0b70*/  IMAD.MOV.U32 R6, RZ, RZ, R19 ;  /* 0x000000ffff067224 */ /* 0x000fe400078e0013 */
[----:B------:R-:W-:Y:S01]  /*0b80*/  IMAD.MOV.U32 R7, RZ, RZ, R18 ;  /* 0x000000ffff077224 */ /* 0x000fe200078e0012 */
[----:B--23--:R0:W-:Y:S06]  /*0b90*/  STL.64 [R1], R10 ;  /* 0x0000000a01007387 */ /* 0x00c1ec0000100a00 */
[----:B------:R-:W-:-:S07]  /*0ba0*/  LEPC R20, `(.L_x_8) ;  /* 0x000000001014794e */ /* 0x000fce0000000000 */
[----:B0-----:R-:W-:Y:S05]  /*0bb0*/  CALL.ABS.NOINC R2 ;  /* 0x0000000002007343 */ /* 0x001fea0003c00000 */
.L_x_8:
[----:B------:R-:W2:Y:S01]  /*0bc0*/  LDG.E R9, desc[UR36][R16.64+0x8] ;  /* 0x0000082410097981 */ /* 0x000ea2000c1e1900 */
[----:B------:R-:W0:Y:S01]  /*0bd0*/  LDC.64 R10, c[0x0][0x398] ;  /* 0x0000e600ff0a7b82 */ /* 0x000e220000000a00 */
[----:B------:R-:W-:Y:S01]  /*0be0*/  HFMA2 R8, -RZ, RZ, 0, 1.1920928955078125e-07 ;  /* 0x00000002ff087431 */ /* 0x000fe200000001ff */
[----:B------:R-:W1:Y:S01]  /*0bf0*/  LDCU.64 UR4, c[0x4][0x40] ;  /* 0x01000800ff0477ac */ /* 0x000e620008000a00 */
[----:B------:R-:W-:Y:S01]  /*0c00*/  IMAD.MOV.U32 R6, RZ, RZ, R19 ;  /* 0x000000ffff067224 */ /* 0x000fe200078e0013 */
[----:B------:R-:W-:-:S04]  /*0c10*/  MOV R7, R18 ;  /* 0x0000001200077202 */ /* 0x000fc80000000f00 */
[----:B------:R3:W4:Y:S01]  /*0c20*/  LDC.64 R2, c[0x4][R24] ;  /* 0x0100000018027b82 */ /* 0x0007220000000a00 */
[----:B-1----:R-:W-:Y:S02]  /*0c30*/  IMAD.U32 R4, RZ, RZ, UR4 ;  /* 0x00000004ff047e24 */ /* 0x002fe4000f8e00ff */
[----:B------:R-:W-:Y:S01]  /*0c40*/  IMAD.U32 R5, RZ, RZ, UR5 ;  /* 0x00000005ff057e24 */ /* 0x000fe2000f8e00ff */
[----:B--2---:R3:W-:Y:S04]  /*0c50*/  STL.64 [R1], R8 ;  /* 0x0000000801007387 */ /* 0x0047e80000100a00 */
[----:B0---4-:R3:W-:Y:S02]  /*0c60*/  STG.E desc[UR36][R10.64+0x8], R9 ;  /* 0x000008090a007986 */ /* 0x0117e4000c101924 */
[----:B------:R-:W-:-:S07]  /*0c70*/  LEPC R20, `(.L_x_9) ;  /* 0x000000001014794e */ /* 0x000fce0000000000 */
[----:B---3--:R-:W-:Y:S05]  /*0c80*/  CALL.ABS.NOINC R2 ;  /* 0x0000000002007343 */ /* 0x008fea0003c00000 */
.L_x_9:
[----:B------:R-:W0:Y:S01]  /*0c90*/  LDC.64 R8, c[0x0][0x398] ;  /* 0x0000e600ff087b82 */ /* 0x000e220000000a00 */
[----:B------:R-:W-:Y:S01]  /*0ca0*/  IMAD.MOV.U32 R10, RZ, RZ, 0x2 ;  /* 0x00000002ff0a7424 */ /* 0x000fe200078e00ff */
        /* <DEDUP_REMOVED lines=10> */
.L_x_10:
        /* <DEDUP_REMOVED lines=13> */
.L_x_11:
        /* <DEDUP_REMOVED lines=12> */
.L_x_12:
[----:B------:R-:W2:Y:S01]  /*0ee0*/  LDG.E R9, desc[UR36][R16.64+0x10] ;  /* 0x0000102410097981 */ /* 0x000ea2000c1e1900 */
[----:B------:R-:W0:Y:S01]  /*0ef0*/  LDC.64 R10, c[0x0][0x398] ;  /* 0x0000e600ff0a7b82 */ /* 0x000e220000000a00 */
[----:B------:R-:W-:Y:S01]  /*0f00*/  HFMA2 R8, -RZ, RZ, 0, 2.384185791015625e-07 ;  /* 0x00000004ff087431 */ /* 0x000fe200000001ff */
[----:B------:R-:W1:Y:S01]  /*0f10*/  LDCU.64 UR4, c[0x4][0x40] ;  /* 0x01000800ff0477ac */ /* 0x000e620008000a00 */
[----:B------:R-:W-:Y:S01]  /*0f20*/  MOV R6, R19 ;  /* 0x0000001300067202 */ /* 0x000fe20000000f00 */
[----:B------:R-:W-:-:S04]  /*0f30*/  IMAD.MOV.U32 R7, RZ, RZ, R18 ;  /* 0x000000ffff077224 */ /* 0x000fc800078e0012 */
[----:B------:R3:W4:Y:S01]  /*0f40*/  LDC.64 R2, c[0x4][R24] ;  /* 0x0100000018027b82 */ /* 0x0007220000000a00 */
[----:B-1----:R-:W-:Y:S02]  /*0f50*/  IMAD.U32 R4, RZ, RZ, UR4 ;  /* 0x00000004ff047e24 */ /* 0x002fe4000f8e00ff */
[----:B------:R-:W-:Y:S01]  /*0f60*/  IMAD.U32 R5, RZ, RZ, UR5 ;  /* 0x00000005ff057e24 */ /* 0x000fe2000f8e00ff */
[----:B--2---:R3:W-:Y:S04]  /*0f70*/  STL.64 [R1], R8 ;  /* 0x0000000801007387 */ /* 0x0047e80000100a00 */
[----:B0---4-:R3:W-:Y:S02]  /*0f80*/  STG.E desc[UR36][R10.64+0x10], R9 ;  /* 0x000010090a007986 */ /* 0x0117e4000c101924 */
[----:B------:R-:W-:-:S07]  /*0f90*/  LEPC R20, `(.L_x_13) ;  /* 0x000000001014794e */ /* 0x000fce0000000000 */
[----:B---3--:R-:W-:Y:S05]  /*0fa0*/  CALL.ABS.NOINC R2 ;  /* 0x0000000002007343 */ /* 0x008fea0003c00000 */
.L_x_13:
[----:B------:R-:W0:Y:S01]  /*0fb0*/  LDC.64 R8, c[0x0][0x398] ;  /* 0x0000e600ff087b82 */ /* 0x000e220000000a00 */
[----:B------:R-:W-:Y:S01]  /*0fc0*/  IMAD.MOV.U32 R10, RZ, RZ, 0x4 ;  /* 0x00000004ff0a7424 */ /* 0x000fe200078e00ff */
[----:B------:R-:W1:Y:S01]  /*0fd0*/  LDCU.64 UR4, c[0x4][0x48] ;  /* 0x01000900ff0477ac */ /* 0x000e620008000a00 */
[----:B0-----:R-:W2:Y:S05]  /*0fe0*/  LDG.E R11, desc[UR36][R8.64+0x10] ;  /* 0x00001024080b7981 */ /* 0x001eaa000c1e1900 */
[----:B------:R0:W3:Y:S01]  /*0ff0*/  LDC.64 R2, c[0x4][R24] ;  /* 0x0100000018027b82 */ /* 0x0000e20000000a00 */
[----:B-1----:R-:W-:Y:S01]  /*1000*/  MOV R4, UR4 ;  /* 0x0000000400047c02 */ /* 0x002fe20008000f00 */
[----:B------:R-:W-:Y:S01]  /*1010*/  IMAD.U32 R5, RZ, RZ, UR5 ;  /* 0x00000005ff057e24 */ /* 0x000fe2000f8e00ff */
[----:B------:R-:W-:Y:S01]  /*1020*/  MOV R7, R18 ;  /* 0x0000001200077202 */ /* 0x000fe20000000f00 */
[----:B------:R-:W-:Y:S01]  /*1030*/  IMAD.MOV.U32 R6, RZ, RZ, R19 ;  /* 0x000000ffff067224 */ /* 0x000fe200078e0013 */
[----:B--23--:R0:W-:Y:S06]  /*1040*/  STL.64 [R1], R10 ;  /* 0x0000000a01007387 */ /* 0x00c1ec0000100a00 */
[----:B------:R-:W-:-:S07]  /*1050*/  LEPC R20, `(.L_x_14) ;  /* 0x000000001014794e */ /* 0x000fce0000000000 */
[----:B0-----:R-:W-:Y:S05]  /*1060*/  CALL.ABS.NOINC R2 ;  /* 0x0000000002007343 */ /* 0x001fea0003c00000 */
.L_x_14:
        /* <DEDUP_REMOVED lines=13> */
.L_x_15:
[----:B------:R-:W0:Y:S01]  /*1140*/  LDC.64 R8, c[0x0][0x398] ;  /* 0x0000e600ff087b82 */ /* 0x000e220000000a00 */
[----:B------:R-:W-:Y:S01]  /*1150*/  HFMA2 R10, -RZ, RZ, 0, 2.98023223876953125e-07 ;  /* 0x00000005ff0a7431 */ /* 0x000fe200000001ff */
        /* <DEDUP_REMOVED lines=10> */
.L_x_16:
[----:B------:R-:W2:Y:S01]  /*1200*/  LDG.E R9, desc[UR36][R16.64+0x18] ;  /* 0x0000182410097981 */ /* 0x000ea2000c1e1900 */
[----:B------:R-:W0:Y:S01]  /*1210*/  LDC.64 R10, c[0x0][0x398] ;  /* 0x0000e600ff0a7b82 */ /* 0x000e220000000a00 */
[----:B------:R-:W-:Y:S01]  /*1220*/  IMAD.MOV.U32 R8, RZ, RZ, 0x6 ;  /* 0x00000006ff087424 */ /* 0x000fe200078e00ff */
[----:B------:R-:W1:Y:S01]  /*1230*/  LDCU.64 UR4, c[0x4][0x40] ;  /* 0x01000800ff0477ac */ /* 0x000e620008000a00 */
[----:B------:R-:W-:Y:S01]  /*1240*/  IMAD.MOV.U32 R6, RZ, RZ, R19 ;  /* 0x000000ffff067224 */ /* 0x000fe200078e0013 */
[----:B------:R-:W-:-:S04]  /*1250*/  MOV R7, R18 ;  /* 0x0000001200077202 */ /* 0x000fc80000000f00 */
[----:B------:R3:W4:Y:S01]  /*1260*/  LDC.64 R2, c[0x4][R24] ;  /* 0x0100000018027b82 */ /* 0x0007220000000a00 */
[----:B-1----:R-:W-:Y:S01]  /*1270*/  MOV R4, UR4 ;  /* 0x0000000400047c02 */ /* 0x002fe20008000f00 */
[----:B------:R-:W-:Y:S01]  /*1280*/  IMAD.U32 R5, RZ, RZ, UR5 ;  /* 0x00000005ff057e24 */ /* 0x000fe2000f8e00ff */
[----:B--2---:R3:W-:Y:S04]  /*1290*/  STL.64 [R1], R8 ;  /* 0x0000000801007387 */ /* 0x0047e80000100a00 */
[----:B0---4-:R3:W-:Y:S02]  /*12a0*/  STG.E desc[UR36][R10.64+0x18], R9 ;  /* 0x000018090a007986 */ /* 0x0117e4000c101924 */
[----:B------:R-:W-:-:S07]  /*12b0*/  LEPC R20, `(.L_x_17) ;  /* 0x000000001014794e */ /* 0x000fce0000000000 */
[----:B---3--:R-:W-:Y:S05]  /*12c0*/  CALL.ABS.NOINC R2 ;  /* 0x0000000002007343 */ /* 0x008fea0003c00000 */
.L_x_17:
[----:B------:R-:W0:Y:S01]  /*12d0*/  LDC.64 R8, c[0x0][0x398] ;  /* 0x0000e600ff087b82 */ /* 0x000e220000000a00 */
[----:B------:R-:W-:Y:S01]  /*12e0*/  IMAD.MOV.U32 R10, RZ, RZ, 0x6 ;  /* 0x00000006ff0a7424 */ /* 0x000fe200078e00ff */
[----:B------:R-:W1:Y:S01]  /*12f0*/  LDCU.64 UR4, c[0x4][0x48] ;  /* 0x01000900ff0477ac */ /* 0x000e620008000a00 */
[----:B0-----:R-:W2:Y:S05]  /*1300*/  LDG.E R11, desc[UR36][R8.64+0x18] ;  /* 0x00001824080b7981 */ /* 0x001eaa000c1e1900 */
[----:B------:R0:W3:Y:S01]  /*1310*/  LDC.64 R2, c[0x4][R24] ;  /* 0x0100000018027b82 */ /* 0x0000e20000000a00 */
[----:B-1----:R-:W-:Y:S01]  /*1320*/  IMAD.U32 R4, RZ, RZ, UR4 ;  /* 0x00000004ff047e24 */ /* 0x002fe2000f8e00ff */
[----:B------:R-:W-:Y:S01]  /*1330*/  MOV R5, UR5 ;  /* 0x0000000500057c02 */ /* 0x000fe20008000f00 */
[----:B------:R-:W-:-:S02]  /*1340*/  IMAD.MOV.U32 R6, RZ, RZ, R19 ;  /* 0x000000ffff067224 */ /* 0x000fc400078e0013 */
[----:B------:R-:W-:Y:S01]  /*1350*/  IMAD.MOV.U32 R7, RZ, RZ, R18 ;  /* 0x000000ffff077224 */ /* 0x000fe200078e0012 */
[----:B--23--:R0:W-:Y:S06]  /*1360*/  STL.64 [R1], R10 ;  /* 0x0000000a01007387 */ /* 0x00c1ec0000100a00 */
[----:B------:R-:W-:-:S07]  /*1370*/  LEPC R20, `(.L_x_18) ;  /* 0x000000001014794e */ /* 0x000fce0000000000 */
[----:B0-----:R-:W-:Y:S05]  /*1380*/  CALL.ABS.NOINC R2 ;  /* 0x0000000002007343 */ /* 0x001fea0003c00000 */
.L_x_18:
[----:B------:R-:W2:Y:S01]  /*1390*/  LDG.E R9, desc[UR36][R16.64+0x1c] ;  /* 0x00001c2410097981 */ /* 0x000ea2000c1e1900 */
[----:B------:R-:W0:Y:S01]  /*13a0*/  LDC.64 R10, c[0x0][0x398] ;  /* 0x0000e600ff0a7b82 */ /* 0x000e220000000a00 */
[----:B------:R-:W-:Y:S01]  /*13b0*/  HFMA2 R8, -RZ, RZ, 0, 4.17232513427734375e-07 ;  /* 0x00000007ff087431 */ /* 0x000fe200000001ff */
        /* <DEDUP_REMOVED lines=10> */
.L_x_19:
        /* <DEDUP_REMOVED lines=12> */
.L_x_20:
        /* <DEDUP_REMOVED lines=13> */
.L_x_21:
[----:B------:R-:W0:Y:S01]  /*15f0*/  LDC.64 R8, c[0x0][0x398] ;  /* 0x0000e600ff087b82 */ /* 0x000e220000000a00 */
[----:B------:R-:W-:Y:S01]  /*1600*/  HFMA2 R10, -RZ, RZ, 0, 4.76837158203125e-07 ;  /* 0x00000008ff0a7431 */ /* 0x000fe200000001ff */
        /* <DEDUP_REMOVED lines=10> */
.L_x_22:
        /* <DEDUP_REMOVED lines=13> */
.L_x_23:
        /* <DEDUP_REMOVED lines=12> */
.L_x_24:
[----:B------:R-:W2:Y:S01]  /*1840*/  LDG.E R9, desc[UR36][R16.64+0x28] ;  /* 0x0000282410097981 */ /* 0x000ea2000c1e1900 */
[----:B------:R-:W0:Y:S01]  /*1850*/  LDC.64 R10, c[0x0][0x398] ;  /* 0x0000e600ff0a7b82 */ /* 0x000e220000000a00 */
[----:B------:R-:W-:Y:S01]  /*1860*/  HFMA2 R8, -RZ, RZ, 0, 5.9604644775390625e-07 ;  /* 0x0000000aff087431 */ /* 0x000fe200000001ff */
        /* <DEDUP_REMOVED lines=10> */
.L_x_25:
        /* <DEDUP_REMOVED lines=12> */
.L_x_26:
        /* <DEDUP_REMOVED lines=13> */
.L_x_27:
[----:B------:R-:W0:Y:S01]  /*1aa0*/  LDC.64 R8, c[0x0][0x398] ;  /* 0x0000e600ff087b82 */ /* 0x000e220000000a00 */
[----:B------:R-:W-:Y:S01]  /*1ab0*/  HFMA2 R10, -RZ, RZ, 0, 6.55651092529296875e-07 ;  /* 0x0000000bff0a7431 */ /* 0x000fe200000001ff */
        /* <DEDUP_REMOVED lines=10> */
.L_x_28:
        /* <DEDUP_REMOVED lines=13> */
.L_x_29:
        /* <DEDUP_REMOVED lines=12> */
.L_x_30:
[----:B------:R-:W2:Y:S01]  /*1cf0*/  LDG.E R9, desc[UR36][R16.64+0x34] ;  /* 0x0000342410097981 */ /* 0x000ea2000c1e1900 */
[----:B------:R-:W0:Y:S01]  /*1d00*/  LDC.64 R10, c[0x0][0x398] ;  /* 0x0000e600ff0a7b82 */ /* 0x000e220000000a00 */
[----:B------:R-:W-:Y:S01]  /*1d10*/  HFMA2 R8, -RZ, RZ, 0, 7.74860382080078125e-07 ;  /* 0x0000000dff087431 */ /* 0x000fe200000001ff */
        /* <DEDUP_REMOVED lines=10> */
.L_x_31:
        /* <DEDUP_REMOVED lines=12> */
.L_x_32:
        /* <DEDUP_REMOVED lines=13> */
.L_x_33:
[----:B------:R-:W0:Y:S01]  /*1f50*/  LDC.64 R8, c[0x0][0x398] ;  /* 0x0000e600ff087b82 */ /* 0x000e220000000a00 */
[----:B------:R-:W-:Y:S01]  /*1f60*/  HFMA2 R10, -RZ, RZ, 0, 8.3446502685546875e-07 ;  /* 0x0000000eff0a7431 */ /* 0x000fe200000001ff */
        /* <DEDUP_REMOVED lines=10> */
.L_x_34:
        /* <DEDUP_REMOVED lines=13> */
.L_x_35:
        /* <DEDUP_REMOVED lines=12> */
.L_x_2:
[----:B------:R-:W-:Y:S01]  /*21a0*/  SHF.L.U32 R19, R23, 0x4, RZ ;  /* 0x0000000417137819 */ /* 0x000fe200000006ff */
[----:B------:R-:W-:Y:S05]  /*21b0*/  WARPSYNC.ALL ;  /* 0x0000000000007948 */ /* 0x000fea0003800000 */
[----:B------:R-:W-:Y:S01]  /*21c0*/  BAR.SYNC.DEFER_BLOCKING 0x0 ;  /* 0x0000000000007b1d */ /* 0x000fe20000010000 */
[----:B------:R-:W-:-:S04]  /*21d0*/  ISETP.GE.U32.AND P0, PT, R22, R19, PT ;  /* 0x000000131600720c */ /* 0x000fc80003f06070 */
[----:B------:R-:W-:Y:S01]  /*21e0*/  ISETP.LT.U32.AND P0, PT, R22, 0x10, P0 ;  /* 0x000000101600780c */ /* 0x000fe20000701070 */
[----:B------:R-:W-:-:S12]  /*21f0*/  BSSY.RECONVERGENT B6, `(.L_x_36) ;  /* 0x0000012000067945 */ /* 0x000fd80003800200 */
[----:B------:R-:W-:Y:S05]  /*2200*/  @!P0 BRA `(.L_x_37) ;  /* 0x0000000000408947 */ /* 0x000fea0003800000 */
        /* <DEDUP_REMOVED lines=8> */
[----:B0-----:R-:W-:Y:S02]  /*2290*/  IMAD.U32 R4, RZ, RZ, UR4 ;  /* 0x00000004ff047e24 */ /* 0x001fe4000f8e00ff */
[----:B------:R-:W-:Y:S01]  /*22a0*/  IMAD.U32 R5, RZ, RZ, UR5 ;  /* 0x00000005ff057e24 */ /* 0x000fe2000f8e00ff */
[----:B-1----:R-:W-:Y:S01]  /*22b0*/  MOV R6, UR6 ;  /* 0x0000000600067c02 */ /* 0x002fe20008000f00 */
[----:B------:R-:W-:-:S02]  /*22c0*/  IMAD.U32 R7, RZ, RZ, UR7 ;  /* 0x00000007ff077e24 */ /* 0x000fc4000f8e00ff */
[----:B----4-:R-:W-:Y:S01]  /*22d0*/  IMAD.U32 R10, RZ, RZ, UR8 ;  /* 0x00000008ff0a7e24 */ /* 0x010fe2000f8e00ff */
[----:B------:R-:W-:-:S07]  /*22e0*/  MOV R11, UR9 ;  /* 0x00000009000b7c02 */ /* 0x000fce0008000f00 */
[----:B------:R-:W-:-:S07]  /*22f0*/  LEPC R20, `(.L_x_37) ;  /* 0x000000001014794e */ /* 0x000fce0000000000 */
[----:B--23--:R-:W-:Y:S05]  /*2300*/  CALL.ABS.NOINC R2 ;  /* 0x0000000002007343 */ /* 0x00cfea0003c00000 */
.L_x_37:
[----:B--2---:R-:W-:Y:S05]  /*2310*/  BSYNC.RECONVERGENT B6 ;  /* 0x0000000000067941 */ /* 0x004fea0003800200 */
.L_x_36:
[----:B------:R-:W-:Y:S01]  /*2320*/  ISETP.GE.U32.AND P0, PT, R22, 0x10, PT ;  /* 0x000000101600780c */ /* 0x000fe20003f06070 */
[----:B------:R-:W-:-:S12]  /*2330*/  BSSY.RECONVERGENT B7, `(.L_x_38) ;  /* 0x0000039000077945 */ /* 0x000fd80003800200 */
[----:B------:R-:W-:Y:S05]  /*2340*/  @P0 BRA `(.L_x_39) ;  /* 0x0000000000dc0947 */ /* 0x000fea0003800000 */
[----:B------:R-:W0:Y:S01]  /*2350*/  S2UR UR5, SR_CgaCtaId ;  /* 0x00000000000579c3 */ /* 0x000e220000008800 */
[----:B------:R-:W-:Y:S01]  /*2360*/  UMOV UR4, 0x400 ;  /* 0x0000040000047882 */ /* 0x000fe20000000000 */
[----:B------:R-:W-:Y:S01]  /*2370*/  ISETP.NE.AND P0, PT, R25, RZ, PT ;  /* 0x000000ff1900720c */ /* 0x000fe20003f05270 */
[----:B0-----:R-:W-:-:S06]  /*2380*/  ULEA UR4, UR5, UR4, 0x18 ;  /* 0x0000000405047291 */ /* 0x001fcc000f8ec0ff */
[----:B------:R-:W-:-:S06]  /*2390*/  LEA R16, R22, UR4, 0x2 ;  /* 0x0000000416107c11 */ /* 0x000fcc000f8e10ff */
[----:B------:R-:W0:Y:S01]  /*23a0*/  LDS R16, [R16] ;  /* 0x0000000010107984 */ /* 0x000e220000000800 */
[----:B------:R-:W-:Y:S05]  /*23b0*/  @!P0 BRA `(.L_x_40) ;  /* 0x0000000000548947 */ /* 0x000fea0003800000 */
[----:B------:R-:W1:Y:S01]  /*23c0*/  LDC.64 R4, c[0x0][0x388] ;  /* 0x0000e200ff047b82 */ /* 0x000e620000000a00 */
[----:B------:R-:W-:Y:S01]  /*23d0*/  BSSY.RECONVERGENT B0, `(.L_x_40) ;  /* 0x0000013000007945 */ /* 0x000fe20003800200 */
[----:B------:R-:W-:-:S07]  /*23e0*/  VIADD R7, R25, 0xffffffff ;  /* 0xffffffff19077836 */ /* 0x000fce0000000000 */
.L_x_42:
[----:B------:R-:W-:-:S04]  /*23f0*/  IMAD R3, R7, 0x10, R22 ;  /* 0x0000001007037824 */ /* 0x000fc800078e0216 */
[----:B-1----:R-:W-:-:S06]  /*2400*/  IMAD.WIDE.U32 R2, R3, 0x4, R4 ;  /* 0x0000000403027825 */ /* 0x002fcc00078e0004 */
[----:B------:R-:W2:Y:S02]  /*2410*/  LDG.E R2, desc[UR36][R2.64] ;  /* 0x0000002402027981 */ /* 0x000ea4000c1e1900 */
[----:B--2---:R-:W-:-:S13]  /*2420*/  ISETP.GT.AND P0, PT, R2, -0x1, PT ;  /* 0xffffffff0200780c */ /* 0x004fda0003f04270 */
[----:B------:R-:W-:Y:S05]  /*2430*/  @!P0 BRA `(.L_x_41) ;  /* 0x0000000000288947 */ /* 0x000fea0003800000 */
[----:B------:R-:W-:Y:S02]  /*2440*/  SHF.R.U32.HI R0, RZ, 0x1e, R2 ;  /* 0x0000001eff007819 */ /* 0x000fe40000011602 */
[----:B------:R-:W-:Y:S02]  /*2450*/  LOP3.LUT R2, R2, 0x3fffffff, RZ, 0xc0, !PT ;  /* 0x3fffffff02027812 */ /* 0x000fe400078ec0ff */
[----:B------:R-:W-:-:S04]  /*2460*/  LOP3.LUT R0, R0, 0x1, RZ, 0xc0, !PT ;  /* 0x0000000100007812 */ /* 0x000fc800078ec0ff */
[C---:B------:R-:W-:Y:S02]  /*2470*/  IADD3 R7, PT, PT, -R0.reuse, R7, RZ ;  /* 0x0000000700077210 */ /* 0x040fe40007ffe1ff */
[----:B------:R-:W-:Y:S02]  /*2480*/  ISETP.NE.U32.AND P0, PT, R0, 0x1, PT ;  /* 0x000000010000780c */ /* 0x000fe40003f05070 */
[----:B------:R-:W-:Y:S02]  /*2490*/  ISETP.GT.AND P1, PT, R7, -0x1, PT ;  /* 0xffffffff0700780c */ /* 0x000fe40003f24270 */
[----:B------:R-:W-:-:S05]  /*24a0*/  SEL R3, R2, RZ, !P0 ;  /* 0x000000ff02037207 */ /* 0x000fca0004000000 */
[----:B0-----:R-:W-:-:S06]  /*24b0*/  IMAD.IADD R16, R3, 0x1, R16 ;  /* 0x0000000103107824 */ /* 0x001fcc00078e0210 */
[----:B------:R-:W-:Y:S05]  /*24c0*/  @P1 BRA `(.L_x_42) ;  /* 0xfffffffc00c81947 */ /* 0x000fea000383ffff */
[----:B------:R-:W-:Y:S05]  /*24d0*/  BRA `(.L_x_43) ;  /* 0x0000000000087947 */ /* 0x000fea0003800000 */
.L_x_41:
[----:B------:R-:W-:-:S05]  /*24e0*/  LOP3.LUT R3, R2, 0x3fffffff, RZ, 0xc0, !PT ;  /* 0x3fffffff02037812 */ /* 0x000fca00078ec0ff */
[----:B0-----:R-:W-:-:S07]  /*24f0*/  IMAD.IADD R16, R3, 0x1, R16 ;  /* 0x0000000103107824 */ /* 0x001fce00078e0210 */
.L_x_43:
[----:B------:R-:W-:Y:S05]  /*2500*/  BSYNC.RECONVERGENT B0 ;  /* 0x0000000000007941 */ /* 0x000fea0003800200 */
.L_x_40:
[----:B------:R-:W-:Y:S01]  /*2510*/  ISETP.GE.U32.AND P0, PT, R22, R19, PT ;  /* 0x000000131600720c */ /* 0x000fe20003f06070 */
[----:B------:R-:W-:-:S12]  /*2520*/  BSSY.RECONVERGENT B6, `(.L_x_44) ;  /* 0x0000012000067945 */ /* 0x000fd80003800200 */
[----:B------:R-:W-:Y:S05]  /*2530*/  @!P0 BRA `(.L_x_45) ;  /* 0x0000000000408947 */ /* 0x000fea0003800000 */
[----:B------:R-:W-:Y:S01]  /*2540*/  MOV R2, 0x8 ;  /* 0x0000000800027802 */ /* 0x000fe20000000f00 */
[----:B------:R-:W1:Y:S01]  /*2550*/  LDCU.64 UR4, c[0x4][0x58] ;  /* 0x01000b00ff0477ac */ /* 0x000e620008000a00 */
[----:B------:R-:W-:Y:S02]  /*2560*/  HFMA2 R8, -RZ, RZ, 0, 8.165836334228515625e-06 ;  /* 0x00000089ff087431 */ /* 0x000fe400000001ff */
[----:B------:R-:W-:Y:S01]  /*2570*/  IMAD.MOV.U32 R12, RZ, RZ, 0x1 ;  /* 0x00000001ff0c7424 */ /* 0x000fe200078e00ff */
[----:B------:R-:W2:Y:S01]  /*2580*/  LDCU.64 UR6, c[0x4][0x20] ;  /* 0x01000400ff0677ac */ /* 0x000ea20008000a00 */
[----:B------:R-:W3:Y:S01]  /*2590*/  LDC.64 R2, c[0x4][R2] ;  /* 0x0100000002027b82 */ /* 0x000ee20000000a00 */
[----:B------:R-:W-:Y:S01]  /*25a0*/  IMAD.MOV.U32 R13, RZ, RZ, RZ ;  /* 0x000000ffff0d7224 */ /* 0x000fe200078e00ff */
[----:B------:R-:W4:Y:S01]  /*25b0*/  LDCU.64 UR8, c[0x4][0x10] ;  /* 0x01000200ff0877ac */ /* 0x000f220008000a00 */
[----:B-1----:R-:W-:Y:S01]  /*25c0*/  MOV R4, UR4 ;  /* 0x0000000400047c02 */ /* 0x002fe20008000f00 */
[----:B------:R-:W-:-:S02]  /*25d0*/  IMAD.U32 R5, RZ, RZ, UR5 ;  /* 0x00000005ff057e24 */ /* 0x000fc4000f8e00ff */
[----:B--2---:R-:W-:Y:S01]  /*25e0*/  IMAD.U32 R6, RZ, RZ, UR6 ;  /* 0x00000006ff067e24 */ /* 0x004fe2000f8e00ff */
[----:B------:R-:W-:Y:S01]  /*25f0*/  MOV R7, UR7 ;  /* 0x0000000700077c02 */ /* 0x000fe20008000f00 */
[----:B----4-:R-:W-:Y:S02]  /*2600*/  IMAD.U32 R10, RZ, RZ, UR8 ;  /* 0x00000008ff0a7e24 */ /* 0x010fe4000f8e00ff */
[----:B------:R-:W-:-:S07]  /*2610*/  IMAD.U32 R11, RZ, RZ, UR9 ;  /* 0x00000009ff0b7e24 */ /* 0x000fce000f8e00ff */
[----:B------:R-:W-:-:S07]  /*2620*/  LEPC R20, `(.L_x_45) ;  /* 0x000000001014794e */ /* 0x000fce0000000000 */
[----:B0--3--:R-:W-:Y:S05]  /*2630*/  CALL.ABS.NOINC R2 ;  /* 0x0000000002007343 */ /* 0x009fea0003c00000 */
.L_x_45:
[----:B------:R-:W-:Y:S05]  /*2640*/  BSYNC.RECONVERGENT B6 ;  /* 0x0000000000067941 */ /* 0x000fea0003800200 */
.L_x_44:
[----:B------:R-:W1:Y:S01]  /*2650*/  LDC.64 R2, c[0x0][0x388] ;  /* 0x0000e200ff027b82 */ /* 0x000e620000000a00 */
[----:B------:R-:W-:Y:S02]  /*2660*/  SHF.L.U32 R0, R25, 0x4, RZ ;  /* 0x0000000419007819 */ /* 0x000fe400000006ff */
[----:B0-----:R-:W-:Y:S02]  /*2670*/  LOP3.LUT R5, R16, 0x80000000, RZ, 0xfc, !PT ;  /* 0x8000000010057812 */ /* 0x001fe400078efcff */
[----:B-1----:R-:W-:-:S04]  /*2680*/  LEA R2, P0, R0, R2, 0x2 ;  /* 0x0000000200027211 */ /* 0x002fc800078010ff */
[----:B------:R-:W-:-:S03]  /*2690*/  LEA.HI.X R3, R0, R3, RZ, 0x2, P0 ;  /* 0x0000000300037211 */ /* 0x000fc600000f14ff */
[----:B------:R-:W-:-:S05]  /*26a0*/  IMAD.WIDE.U32 R2, R22, 0x4, R2 ;  /* 0x0000000416027825 */ /* 0x000fca00078e0002 */
[----:B------:R0:W-:Y:S02]  /*26b0*/  STG.E desc[UR36][R2.64], R5 ;  /* 0x0000000502007986 */ /* 0x0001e4000c101924 */
.L_x_39:
[----:B------:R-:W-:Y:S05]  /*26c0*/  BSYNC.RECONVERGENT B7 ;  /* 0x0000000000077941 */ /* 0x000fea0003800200 */
.L_x_38:
[----:B------:R-:W-:Y:S01]  /*26d0*/  VIADD R0, R23, 0xffffffff ;  /* 0xffffffff17007836 */ /* 0x000fe20000000000 */
[----:B------:R-:W-:Y:S01]  /*26e0*/  ISETP.GT.U32.AND P0, PT, R22, 0xf, PT ;  /* 0x0000000f1600780c */ /* 0x000fe20003f04070 */
[----:B------:R-:W-:Y:S03]  /*26f0*/  BSSY B7, `(.L_x_46) ;  /* 0x000002d000077945 */ /* 0x000fe60003800000 */
[----:B------:R-:W-:-:S13]  /*2700*/  ISETP.NE.OR P0, PT, R25, R0, P0 ;  /* 0x000000001900720c */ /* 0x000fda0000705670 */
[----:B------:R-:W-:Y:S05]  /*2710*/  @P0 BRA `(.L_x_47) ;  /* 0x0000000000a80947 */ /* 0x000fea0003800000 */
[----:B------:R-:W1:Y:S01]  /*2720*/  LDCU.64 UR4, c[0x0][0x388] ;  /* 0x00007100ff0477ac */ /* 0x000e620008000a00 */
[----:B------:R-:W-:-:S05]  /*2730*/  IMAD.SHL.U32 R0, R25, 0x10, RZ ;  /* 0x0000001019007824 */ /* 0x000fca00078e00ff */
[----:B0-----:R-:W-:Y:S02]  /*2740*/  SHF.L.U32 R2, R0, 0x2, RZ ;  /* 0x0000000200027819 */ /* 0x001fe400000006ff */
[----:B------:R-:W-:Y:S02]  /*2750*/  SHF.R.U32.HI R3, RZ, 0x1e, R0 ;  /* 0x0000001eff037819 */ /* 0x000fe40000011600 */
[C---:B------:R-:W-:Y:S01]  /*2760*/  IADD3 R0, P0, P1, R22.reuse, R0, R19 ;  /* 0x0000000016007210 */ /* 0x040fe2000791e013 */
[----:B------:R-:W-:-:S03]  /*2770*/  IMAD.WIDE.U32 R2, R22, 0x4, R2 ;  /* 0x0000000416027825 */ /* 0x000fc600078e0002 */
[----:B------:R-:W-:Y:S02]  /*2780*/  IADD3.X R5, PT, PT, RZ, RZ, RZ, P0, P1 ;  /* 0x000000ffff057210 */ /* 0x000fe400007e24ff */
[----:B-1----:R-:W-:Y:S02]  /*2790*/  LEA R16, P2, R0, UR4, 0x2 ;  /* 0x0000000400107c11 */ /* 0x002fe4000f8410ff */
[----:B------:R-:W-:Y:S02]  /*27a0*/  IADD3 R18, P3, PT, R2, UR4, RZ ;  /* 0x0000000402127c10 */ /* 0x000fe4000ff7e0ff */
[----:B------:R-:W-:Y:S02]  /*27b0*/  LEA.HI.X R17, R0, UR5, R5, 0x2, P2 ;  /* 0x0000000500117c11 */ /* 0x000fe400090f1405 */
[----:B------:R-:W-:-:S09]  /*27c0*/  IADD3.X R23, PT, PT, R3, UR5, RZ, P3, !PT ;  /* 0x0000000503177c10 */ /* 0x000fd20009ffe4ff */
.L_x_50:
[----:B------:R-:W-:Y:S01]  /*27d0*/  ISETP.GE.U32.AND P0, PT, R22, R19, PT ;  /* 0x000000131600720c */ /* 0x000fe20003f06070 */
[----:B------:R-:W-:Y:S05]  /*27e0*/  YIELD ;  /* 0x0000000000007946 */ /* 0x000fea0003800000 */
[----:B------:R-:W-:Y:S07]  /*27f0*/  BSSY.RECONVERGENT B6, `(.L_x_48) ;  /* 0x0000012000067945 */ /* 0x000fee0003800200 */
[----:B-1----:R-:W-:Y:S05]  /*2800*/  @!P0 BRA `(.L_x_49) ;  /* 0x0000000000408947 */ /* 0x002fea0003800000 */
        /* <DEDUP_REMOVED lines=8> */
[----:B0-----:R-:W-:Y:S02]  /*2890*/  IMAD.U32 R4, RZ, RZ, UR4 ;  /* 0x00000004ff047e24 */ /* 0x001fe4000f8e00ff */
[----:B------:R-:W-:Y:S01]  /*28a0*/  IMAD.U32 R5, RZ, RZ, UR5 ;  /* 0x00000005ff057e24 */ /* 0x000fe2000f8e00ff */
[----:B-1----:R-:W-:Y:S01]  /*28b0*/  MOV R6, UR6 ;  /* 0x0000000600067c02 */ /* 0x002fe20008000f00 */
[----:B------:R-:W-:-:S02]  /*28c0*/  IMAD.U32 R7, RZ, RZ, UR7 ;  /* 0x00000007ff077e24 */ /* 0x000fc4000f8e00ff */
[----:B---3--:R-:W-:Y:S01]  /*28d0*/  IMAD.U32 R10, RZ, RZ, UR8 ;  /* 0x00000008ff0a7e24 */ /* 0x008fe2000f8e00ff */
[----:B------:R-:W-:-:S07]  /*28e0*/  MOV R11, UR9 ;  /* 0x00000009000b7c02 */ /* 0x000fce0008000f00 */
[----:B------:R-:W-:-:S07]  /*28f0*/  LEPC R20, `(.L_x_49) ;  /* 0x000000001014794e */ /* 0x000fce0000000000 */
[----:B--2---:R-:W-:Y:S05]  /*2900*/  CALL.ABS.NOINC R2 ;  /* 0x0000000002007343 */ /* 0x004fea0003c00000 */
.L_x_49:
[----:B------:R-:W-:Y:S05]  /*2910*/  BSYNC.RECONVERGENT B6 ;  /* 0x0000000000067941 */ /* 0x000fea0003800200 */
.L_x_48:
[----:B------:R-:W-:Y:S02]  /*2920*/  IMAD.MOV.U32 R2, RZ, RZ, R18 ;  /* 0x000000ffff027224 */ /* 0x000fe400078e0012 */
[----:B------:R-:W-:-:S05]  /*2930*/  IMAD.MOV.U32 R3, RZ, RZ, R23 ;  /* 0x000000ffff037224 */ /* 0x000fca00078e0017 */
[----:B------:R-:W2:Y:S01]  /*2940*/  LDG.E R0, desc[UR36][R2.64] ;  /* 0x0000002402007981 */ /* 0x000ea2000c1e1900 */
[----:B------:R-:W-:-:S04]  /*2950*/  IADD3 R22, PT, PT, R22, 0x1, RZ ;  /* 0x0000000116167810 */ /* 0x000fc80007ffe0ff */
[----:B------:R-:W-:Y:S02]  /*2960*/  ISETP.NE.AND P0, PT, R22, 0x10, PT ;  /* 0x000000101600780c */ /* 0x000fe40003f05270 */
[----:B------:R-:W-:-:S05]  /*2970*/  IADD3 R18, P1, PT, R18, 0x4, RZ ;  /* 0x0000000412127810 */ /* 0x000fca0007f3e0ff */
[----:B------:R-:W-:Y:S01]  /*2980*/  IMAD.X R23, RZ, RZ, R23, P1 ;  /* 0x000000ffff177224 */ /* 0x000fe200008e0617 */
[----:B--2---:R-:W-:-:S05]  /*2990*/  LOP3.LUT R5, R0, 0x3fffffff, RZ, 0xc0, !PT ;  /* 0x3fffffff00057812 */ /* 0x004fca00078ec0ff */
[----:B------:R1:W-:Y:S01]  /*29a0*/  REDG.E.ADD.STRONG.GPU desc[UR36][R16.64], R5 ;  /* 0x000000051000798e */ /* 0x0003e2000c12e124 */
[----:B------:R-:W-:Y:S05]  /*29b0*/  @P0 BRA `(.L_x_50) ;  /* 0xfffffffc00840947 */ /* 0x000fea000383ffff */
.L_x_47:
[----:B------:R-:W-:Y:S05]  /*29c0*/  BSYNC B7 ;  /* 0x0000000000077941 */ /* 0x000fea0003800000 */
.L_x_46:
[----:B------:R-:W-:-:S03]  /*29d0*/  UMOV UR4, 0xffffffff ;  /* 0xffffffff00047882 */ /* 0x000fc60000000000 */
[----:B------:R-:W-:Y:S05]  /*29e0*/  BRA.CONV UR4, `(.L_x_51) ;  /* 0x0000000304307947 */ /* 0x000fea000b800000 */
[----:B------:R-:W-:Y:S01]  /*29f0*/  HFMA2 R13, -RZ, RZ, 0, 0 ;  /* 0x00000000ff0d7431 */ /* 0x000fe200000001ff */
[----:B------:R-:W-:Y:S01]  /*2a00*/  BSSY B0, `(.L_x_52) ;  /* 0x0000009000007945 */ /* 0x000fe20003800000 */
[----:B------:R-:W-:Y:S02]  /*2a10*/  IMAD.MOV.U32 R14, RZ, RZ, 0x0 ;  /* 0x00000000ff0e7424 */ /* 0x000fe400078e00ff */
[----:B------:R-:W-:-:S07]  /*2a20*/  IMAD.MOV.U32 R15, RZ, RZ, -0x1 ;  /* 0xffffffffff0f7424 */ /* 0x000fce00078e00ff */
[----:B01----:R-:W-:Y:S05]  /*2a30*/  WARPSYNC.COLLECTIVE.ALL `(.L_x_53) ;  /* 0x0000000000147948 */ /* 0x003fea0003c00000 */
[----:B------:R-:W-:-:S04]  /*2a40*/  SHF.L.U32 R13, R13, 0x10, RZ ;  /* 0x000000100d0d7819 */ /* 0x000fc800000006ff */
[----:B------:R-:W-:-:S05]  /*2a50*/  LOP3.LUT R13, R13, 0xf, R14, 0xf8, !PT ;  /* 0x0000000f0d0d7812 */ /* 0x000fca00078ef80e */
[----:B------:R2:W-:Y:S02]  /*2a60*/  BAR.SYNC.DEFER_BLOCKING R13, R13 ;  /* 0x0000000d0000731d */ /* 0x0005e40000010000 */
[----:B--2---:R-:W-:-:S04]  /*2a70*/  SHF.R.U32 R13, R13, 0x10, RZ ;  /* 0x000000100d0d7819 */ /* 0x004fc800000016ff */
[----:B01----:R-:W-:Y:S05]  /*2a80*/  ENDCOLLECTIVE ;  /* 0x000000000000791b */ /* 0x003fea0003800000 */
.L_x_53:
[----:B------:R-:W-:Y:S05]  /*2a90*/  BSYNC B0 ;  /* 0x0000000000007941 */ /* 0x000fea0003800000 */
.L_x_52:
[----:B------:R-:W-:Y:S05]  /*2aa0*/  EXIT ;  /* 0x000000000000794d */ /* 0x000fea0003800000 */
.L_x_51:
[----:B------:R-:W-:Y:S06]  /*2ab0*/  BAR.SYNC.DEFER_BLOCKING 0x0 ;  /* 0x0000000000007b1d */ /* 0x000fec0000010000 */
[----:B------:R-:W-:Y:S05]  /*2ac0*/  EXIT ;  /* 0x000000000000794d */ /* 0x000fea0003800000 */
.L_x_54:
[----:B------:R-:W-:-:S00]  /*2ad0*/  BRA `(.L_x_54) ;  /* 0xfffffffc00fc7947 */ /* 0x000fc0000383ffff */
[----:B------:R-:W-:-:S00]  /*2ae0*/  NOP ;  /* 0x0000000000007918 */ /* 0x000fc00000000000 */
        /* <DEDUP_REMOVED lines=9> */
.L_x_55:


//--------------------- .nv.global.init           --------------------------
	.section	.nv.global.init,"aw",@progbits
.nv.global.init:
	.type		$str$6,@object
	.size		$str$6,($str$1 - $str$6)
$str$6:
        /*0000*/ 	.byte	0x64, 0x65, 0x62, 0x75, 0x67, 0x5f, 0x6f, 0x75, 0x74, 0x5b, 0x25, 0x64, 0x5d, 0x20, 0x3d, 0x20
        /*0010*/ 	.byte	0x25, 0x64, 0x0a, 0x00
	.type		$str$1,@object
	.size		$str$1,($str$5 - $str$1)
$str$1:
        /*0014*/ 	.byte	0x2f, 0x74, 0x6d, 0x70, 0x2f, 0x73, 0x61, 0x73, 0x73, 0x5f, 0x63, 0x75, 0x5f, 0x70, 0x6b, 0x65
        /*0024*/ 	.byte	0x34, 0x39, 0x69, 0x30, 0x39, 0x2f, 0x6b, 0x2e, 0x63, 0x75, 0x00
	.type		$str$5,@object
	.size		$str$5,($str - $str$5)
$str$5:
        /*002f*/ 	.byte	0x67, 0x6c, 0x6f, 0x62, 0x61, 0x6c, 0x5f, 0x62, 0x6c, 0x6f, 0x63, 0x6b, 0x5f, 0x73, 0x63, 0x61
        /*003f*/ 	.byte	0x6e, 0x5b, 0x25, 0x64, 0x5d, 0x20, 0x3d, 0x20, 0x25, 0x64, 0x0a, 0x00
	.type		$str,@object
	.size		$str,($str$2 - $str)
$str:
        /*004b*/ 	.byte	0x67, 0x72, 0x69, 0x64, 0x44, 0x69, 0x6d, 0x2e, 0x79, 0x20, 0x3d, 0x3d, 0x20, 0x31, 0x20, 0x26
        /*005b*/ 	.byte	0x26, 0x20, 0x67, 0x72, 0x69, 0x64, 0x44, 0x69, 0x6d, 0x2e, 0x7a, 0x20, 0x3d, 0x3d, 0x20, 0x31
        /*006b*/ 	.byte	0x00
	.type		$str$2,@object
	.size		$str$2,($str$10 - $str$2)
$str$2:
        /*006c*/ 	.byte	0x62, 0x6c, 0x6f, 0x63, 0x6b, 0x44, 0x69, 0x6d, 0x2e, 0x79, 0x20, 0x3d, 0x3d, 0x20, 0x31, 0x20
        /*007c*/ 	.byte	0x26, 0x26, 0x20, 0x62, 0x6c, 0x6f, 0x63, 0x6b, 0x44, 0x69, 0x6d, 0x2e, 0x7a, 0x20, 0x3d, 0x3d
        /*008c*/ 	.byte	0x20, 0x31, 0x00
	.type		$str$10,@object
	.size		$str$10,($str$8 - $str$10)
$str$10:
        /*008f*/ 	.byte	0x26, 0x62, 0x6c, 0x6f, 0x63, 0x6b, 0x5f, 0x73, 0x70, 0x61, 0x63, 0x65, 0x5b, 0x6a, 0x5d, 0x20
        /*009f*/ 	.byte	0x3c, 0x20, 0x67, 0x6c, 0x6f, 0x62, 0x61, 0x6c, 0x5f, 0x62, 0x6c, 0x6f, 0x63, 0x6b, 0x5f, 0x73
        /*00af*/ 	.byte	0x63, 0x61, 0x6e, 0x00
	.type		$str$8,@object
	.size		$str$8,($str$9 - $str$8)
$str$8:
        /*00b3*/ 	.byte	0x26, 0x62, 0x6c, 0x6f, 0x63, 0x6b, 0x5f, 0x73, 0x70, 0x61, 0x63, 0x65, 0x5b, 0x69, 0x5d, 0x20
        /*00c3*/ 	.byte	0x3c, 0x20, 0x67, 0x6c, 0x6f, 0x62, 0x61, 0x6c, 0x5f, 0x62, 0x6c, 0x6f, 0x63, 0x6b, 0x5f, 0x73
        /*00d3*/ 	.byte	0x63, 0x61, 0x6e, 0x00
	.type		$str$9,@object
	.size		$str$9,($str$3 - $str$9)
$str$9:
        /*00d7*/ 	.byte	0x26, 0x62, 0x6c, 0x6f, 0x63, 0x6b, 0x5f, 0x73, 0x70, 0x61, 0x63, 0x65, 0x5b, 0x63, 0x75, 0x72
        /*00e7*/ 	.byte	0x5f, 0x62, 0x75, 0x63, 0x6b, 0x65, 0x74, 0x5d, 0x20, 0x3c, 0x20, 0x67, 0x6c, 0x6f, 0x62, 0x61
        /*00f7*/ 	.byte	0x6c, 0x5f, 0x62, 0x6c, 0x6f, 0x63, 0x6b, 0x5f, 0x73, 0x63, 0x61, 0x6e, 0x00
	.type		$str$3,@object
	.size		$str$3,($str$4 - $str$3)
$str$3:
        /*0104*/ 	.byte	0x64, 0x65, 0x62, 0x75, 0x67, 0x5f, 0x70, 0x74, 0x72, 0x20, 0x2b, 0x20, 0x4e, 0x55, 0x4d, 0x5f
        /*0114*/ 	.byte	0x42, 0x55, 0x43, 0x4b, 0x45, 0x54, 0x53, 0x20, 0x3c, 0x3d, 0x20, 0x6c, 0x6f, 0x63, 0x61, 0x6c
        /*0124*/ 	.byte	0x5f, 0x68, 0x69, 0x73, 0x74, 0x20, 0x7c, 0x7c, 0x20, 0x64, 0x65, 0x62, 0x75, 0x67, 0x5f, 0x70
        /*0134*/ 	.byte	0x74, 0x72, 0x20, 0x3e, 0x3d, 0x20, 0x6c, 0x6f, 0x63, 0x61, 0x6c, 0x5f, 0x68, 0x69, 0x73, 0x74
        /*0144*/ 	.byte	0x20, 0x2b, 0x20, 0x4e, 0x55, 0x4d, 0x5f, 0x42, 0x55, 0x43, 0x4b, 0x45, 0x54, 0x53, 0x00
	.type		$str$4,@object
	.size		$str$4,(__unnamed_1 - $str$4)
$str$4:
        /*0153*/ 	.byte	0x67, 0x6c, 0x6f, 0x62, 0x61, 0x6c, 0x5f, 0x62, 0x6c, 0x6f, 0x63, 0x6b, 0x5f, 0x73, 0x63, 0x61
        /*0163*/ 	.byte	0x6e, 0x20, 0x2b, 0x20, 0x4e, 0x55, 0x4d, 0x5f, 0x42, 0x55, 0x43, 0x4b, 0x45, 0x54, 0x53, 0x20
        /*0173*/ 	.byte	0x3c, 0x3d, 0x20, 0x6c, 0x6f, 0x63, 0x61, 0x6c, 0x5f, 0x68, 0x69, 0x73, 0x74, 0x20, 0x7c, 0x7c
        /*0183*/ 	.byte	0x20, 0x67, 0x6c, 0x6f, 0x62, 0x61, 0x6c, 0x5f, 0x62, 0x6c, 0x6f, 0x63, 0x6b, 0x5f, 0x73, 0x63
        /*0193*/ 	.byte	0x61, 0x6e, 0x20, 0x3e, 0x3d, 0x20, 0x6c, 0x6f, 0x63, 0x61, 0x6c, 0x5f, 0x68, 0x69, 0x73, 0x74
        /*01a3*/ 	.byte	0x20, 0x2b, 0x20, 0x4e, 0x55, 0x4d, 0x5f, 0x42, 0x55, 0x43, 0x4b, 0x45, 0x54, 0x53, 0x00
	.type		__unnamed_1,@object
	.size		__unnamed_1,(.L_0 - __unnamed_1)
__unnamed_1:
        /*01b2*/ 	.byte	0x76, 0x6f, 0x69, 0x64, 0x20, 0x70, 0x61, 0x72, 0x74, 0x69, 0x74, 0x69, 0x6f, 0x6e, 0x28, 0x50
        /* <DEDUP_REMOVED lines=15> */
        /*02b2*/ 	.byte	0x5d, 0x00
.L_0:


//--------------------- .nv.shared._Z9partitionIjjjjLi32ELi1ELi0ELi4EEvR9PartitionIT_T0_T1_T2_EPvS7_S7_ --------------------------
	.section	.nv.shared._Z9partitionIjjjjLi32ELi1ELi0ELi4EEvR9PartitionIT_T0_T1_T2_EPvS7_S7_,"aw",@nobits
	.sectionflags	@""
	.align	16
	.zero		1024


//--------------------- .nv.shared.reserved.0     --------------------------
	.section	.nv.shared.reserved.0,"aw",@nobits
	.weak		__nv_reservedSMEM_offset_0_alias
	.size		__nv_reservedSMEM_offset_0_alias, 0, 64
	.other		__nv_reservedSMEM_offset_0_alias,@"STO_CUDA_RESERVED_SHARED STV_DEFAULT"
__nv_reservedSMEM_offset_0_alias:
	.zero		0
	.zero		64


//--------------------- .nv.constant0._Z9partitionIjjjjLi32ELi1ELi0ELi4EEvR9PartitionIT_T0_T1_T2_EPvS7_S7_ --------------------------
	.section	.nv.constant0._Z9partitionIjjjjLi32ELi1ELi0ELi4EEvR9PartitionIT_T0_T1_T2_EPvS7_S7_,"a",@progbits
	.sectionflags	@""
	.align	4
.nv.constant0._Z9partitionIjjjjLi32ELi1ELi0ELi4EEvR9PartitionIT_T0_T1_T2_EPvS7_S7_:
	.zero		928


//--------------------- SYMBOLS --------------------------

	.type		.nv.reservedSmem.offset0,@object
	.size		.nv.reservedSmem.offset0,0x4
	.type		.nv.reservedSmem.cap,@object
	.size		.nv.reservedSmem.cap,0x4
	.type		vprintf,@function
	.type		__assertfail,@function
